	.target	sm_80

	.elftype	@"ET_EXEC"


//--------------------- .note.nv.tkinfo           --------------------------
	.section	.note.nv.tkinfo,"",@"SHT_NOTE"
	.sectionflags	@"SHF_NOTE_NV_TKINFO"
	.tkinfo
        /*0018*/ 	.word	0x00000002
        /*0030*/ 	.string	""
        /*0030*/ 	.string	"ptxas"
        /*0030*/ 	.string	"Cuda compilation tools, release 13.0, V13.0.88"
        /*0030*/ 	.string	"Build cuda_13.0.r13.0/compiler.36424714_0"
        /*0030*/ 	.string	"-v  -suppress-debug-info  -lineinfo  -arch sm_80 "



//--------------------- .note.nv.cuinfo           --------------------------
	.section	.note.nv.cuinfo,"",@"SHT_NOTE"
	.sectionflags	@"SHF_NOTE_NV_CUINFO"
        /*0018*/ 	.short	0x0002
        /*001a*/ 	.short	0x0050
        /*001c*/ 	.short	0x0082
	.zero		2


//--------------------- .nv.info                  --------------------------
	.section	.nv.info,"",@"SHT_CUDA_INFO"
	.align	4


	//----- nvinfo : EIATTR_REGCOUNT
	.align		4
        /*0000*/ 	.byte	0x04, 0x2f
        /*0002*/ 	.short	(.L_2 - .L_1)
	.align		4
.L_1:
        /*0004*/ 	.word	index@(attn_fwd)
        /*0008*/ 	.word	0x00000037


	//----- nvinfo : EIATTR_FRAME_SIZE
	.align		4
.L_2:
        /*000c*/ 	.byte	0x04, 0x11
        /*000e*/ 	.short	(.L_4 - .L_3)
	.align		4
.L_3:
        /*0010*/ 	.word	index@(attn_fwd)
        /*0014*/ 	.word	0x00000000


	//----- nvinfo : EIATTR_MIN_STACK_SIZE
	.align		4
.L_4:
        /*0018*/ 	.byte	0x04, 0x12
        /*001a*/ 	.short	(.L_6 - .L_5)
	.align		4
.L_5:
        /*001c*/ 	.word	index@(attn_fwd)
        /*0020*/ 	.word	0x00000000
.L_6:


//--------------------- .nv.info.attn_fwd         --------------------------
	.section	.nv.info.attn_fwd,"",@"SHT_CUDA_INFO"
	.sectionflags	@""
	.align	4


	//----- nvinfo : EIATTR_CUDA_API_VERSION
	.align		4
        /*0000*/ 	.byte	0x04, 0x37
        /*0002*/ 	.short	(.L_8 - .L_7)
.L_7:
        /*0004*/ 	.word	0x00000082


	//----- nvinfo : EIATTR_SW2861232_WAR
	.align		4
.L_8:
        /*0008*/ 	.byte	0x01, 0x35
	.zero		2


	//----- nvinfo : EIATTR_PARAM_CBANK
	.align		4
        /*000c*/ 	.byte	0x04, 0x0a
        /*000e*/ 	.short	(.L_10 - .L_9)
	.align		4
.L_9:
        /*0010*/ 	.word	index@(.nv.constant0.attn_fwd)
        /*0014*/ 	.short	0x0160
        /*0016*/ 	.short	0x0088


	//----- nvinfo : EIATTR_CBANK_PARAM_SIZE
	.align		4
.L_10:
        /*0018*/ 	.byte	0x03, 0x19
        /*001a*/ 	.short	0x0088


	//----- nvinfo : EIATTR_KPARAM_INFO
	.align		4
        /*001c*/ 	.byte	0x04, 0x17
        /*001e*/ 	.short	(.L_12 - .L_11)
.L_11:
        /*0020*/ 	.word	0x00000000
        /*0024*/ 	.short	0x0019
        /*0026*/ 	.short	0x0080
        /*0028*/ 	.byte	0x00, 0xf4, 0x21, 0x00


	//----- nvinfo : EIATTR_KPARAM_INFO
	.align		4
.L_12:
        /*002c*/ 	.byte	0x04, 0x17
        /*002e*/ 	.short	(.L_14 - .L_13)
.L_13:
        /*0030*/ 	.word	0x00000000
        /*0034*/ 	.short	0x0018
        /*0036*/ 	.short	0x0078
        /*0038*/ 	.byte	0x00, 0xf4, 0x21, 0x00


	//----- nvinfo : EIATTR_KPARAM_INFO
	.align		4
.L_14:
        /*003c*/ 	.byte	0x04, 0x17
        /*003e*/ 	.short	(.L_16 - .L_15)
.L_15:
        /*0040*/ 	.word	0x00000000
        /*0044*/ 	.short	0x0017
        /*0046*/ 	.short	0x0070
        /*0048*/ 	.byte	0x00, 0xf0, 0x11, 0x00


	//----- nvinfo : EIATTR_KPARAM_INFO
	.align		4
.L_16:
        /*004c*/ 	.byte	0x04, 0x17
        /*004e*/ 	.short	(.L_18 - .L_17)
.L_17:
        /*0050*/ 	.word	0x00000000
        /*0054*/ 	.short	0x0016
        /*0056*/ 	.short	0x006c
        /*0058*/ 	.byte	0x00, 0xf0, 0x11, 0x00


	//----- nvinfo : EIATTR_KPARAM_INFO
	.align		4
.L_18:
        /*005c*/ 	.byte	0x04, 0x17
        /*005e*/ 	.short	(.L_20 - .L_19)
.L_19:
        /*0060*/ 	.word	0x00000000
        /*0064*/ 	.short	0x0015
        /*0066*/ 	.short	0x0068
        /*0068*/ 	.byte	0x00, 0xf0, 0x11, 0x00


	//----- nvinfo : EIATTR_KPARAM_INFO
	.align		4
.L_20:
        /*006c*/ 	.byte	0x04, 0x17
        /*006e*/ 	.short	(.L_22 - .L_21)
.L_21:
        /*0070*/ 	.word	0x00000000
        /*0074*/ 	.short	0x0014
        /*0076*/ 	.short	0x0064
        /*0078*/ 	.byte	0x00, 0xf0, 0x11, 0x00


	//----- nvinfo : EIATTR_KPARAM_INFO
	.align		4
.L_22:
        /*007c*/ 	.byte	0x04, 0x17
        /*007e*/ 	.short	(.L_24 - .L_23)
.L_23:
        /*0080*/ 	.word	0x00000000
        /*0084*/ 	.short	0x0013
        /*0086*/ 	.short	0x0060
        /*0088*/ 	.byte	0x00, 0xf0, 0x11, 0x00


	//----- nvinfo : EIATTR_KPARAM_INFO
	.align		4
.L_24:
        /*008c*/ 	.byte	0x04, 0x17
        /*008e*/ 	.short	(.L_26 - .L_25)
.L_25:
        /*0090*/ 	.word	0x00000000
        /*0094*/ 	.short	0x0012
        /*0096*/ 	.short	0x005c
        /*0098*/ 	.byte	0x00, 0xf0, 0x11, 0x00


	//----- nvinfo : EIATTR_KPARAM_INFO
	.align		4
.L_26:
        /*009c*/ 	.byte	0x04, 0x17
        /*009e*/ 	.short	(.L_28 - .L_27)
.L_27:
        /*00a0*/ 	.word	0x00000000
        /*00a4*/ 	.short	0x0011
        /*00a6*/ 	.short	0x0058
        /*00a8*/ 	.byte	0x00, 0xf0, 0x11, 0x00


	//----- nvinfo : EIATTR_KPARAM_INFO
	.align		4
.L_28:
        /*00ac*/ 	.byte	0x04, 0x17
        /*00ae*/ 	.short	(.L_30 - .L_29)
.L_29:
        /*00b0*/ 	.word	0x00000000
        /*00b4*/ 	.short	0x0010
        /*00b6*/ 	.short	0x0054
        /*00b8*/ 	.byte	0x00, 0xf0, 0x11, 0x00


	//----- nvinfo : EIATTR_KPARAM_INFO
	.align		4
.L_30:
        /*00bc*/ 	.byte	0x04, 0x17
        /*00be*/ 	.short	(.L_32 - .L_31)
.L_31:
        /*00c0*/ 	.word	0x00000000
        /*00c4*/ 	.short	0x000f
        /*00c6*/ 	.short	0x0050
        /*00c8*/ 	.byte	0x00, 0xf0, 0x11, 0x00


	//----- nvinfo : EIATTR_KPARAM_INFO
	.align		4
.L_32:
        /*00cc*/ 	.byte	0x04, 0x17
        /*00ce*/ 	.short	(.L_34 - .L_33)
.L_33:
        /*00d0*/ 	.word	0x00000000
        /*00d4*/ 	.short	0x000e
        /*00d6*/ 	.short	0x004c
        /*00d8*/ 	.byte	0x00, 0xf0, 0x11, 0x00


	//----- nvinfo : EIATTR_KPARAM_INFO
	.align		4
.L_34:
        /*00dc*/ 	.byte	0x04, 0x17
        /*00de*/ 	.short	(.L_36 - .L_35)
.L_35:
        /*00e0*/ 	.word	0x00000000
        /*00e4*/ 	.short	0x000d
        /*00e6*/ 	.short	0x0048
        /*00e8*/ 	.byte	0x00, 0xf0, 0x11, 0x00


	//----- nvinfo : EIATTR_KPARAM_INFO
	.align		4
.L_36:
        /*00ec*/ 	.byte	0x04, 0x17
        /*00ee*/ 	.short	(.L_38 - .L_37)
.L_37:
        /*00f0*/ 	.word	0x00000000
        /*00f4*/ 	.short	0x000c
        /*00f6*/ 	.short	0x0044
        /*00f8*/ 	.byte	0x00, 0xf0, 0x11, 0x00


	//----- nvinfo : EIATTR_KPARAM_INFO
	.align		4
.L_38:
        /*00fc*/ 	.byte	0x04, 0x17
        /*00fe*/ 	.short	(.L_40 - .L_39)
.L_39:
        /*0100*/ 	.word	0x00000000
        /*0104*/ 	.short	0x000b
        /*0106*/ 	.short	0x0040
        /*0108*/ 	.byte	0x00, 0xf0, 0x11, 0x00


	//----- nvinfo : EIATTR_KPARAM_INFO
	.align		4
.L_40:
        /*010c*/ 	.byte	0x04, 0x17
        /*010e*/ 	.short	(.L_42 - .L_41)
.L_41:
        /*0110*/ 	.word	0x00000000
        /*0114*/ 	.short	0x000a
        /*0116*/ 	.short	0x003c
        /*0118*/ 	.byte	0x00, 0xf0, 0x11, 0x00


	//----- nvinfo : EIATTR_KPARAM_INFO
	.align		4
.L_42:
        /*011c*/ 	.byte	0x04, 0x17
        /*011e*/ 	.short	(.L_44 - .L_43)
.L_43:
        /*0120*/ 	.word	0x00000000
        /*0124*/ 	.short	0x0009
        /*0126*/ 	.short	0x0038
        /*0128*/ 	.byte	0x00, 0xf0, 0x11, 0x00


	//----- nvinfo : EIATTR_KPARAM_INFO
	.align		4
.L_44:
        /*012c*/ 	.byte	0x04, 0x17
        /*012e*/ 	.short	(.L_46 - .L_45)
.L_45:
        /*0130*/ 	.word	0x00000000
        /*0134*/ 	.short	0x0008
        /*0136*/ 	.short	0x0034
        /*0138*/ 	.byte	0x00, 0xf0, 0x11, 0x00


	//----- nvinfo : EIATTR_KPARAM_INFO
	.align		4
.L_46:
        /*013c*/ 	.byte	0x04, 0x17
        /*013e*/ 	.short	(.L_48 - .L_47)
.L_47:
        /*0140*/ 	.word	0x00000000
        /*0144*/ 	.short	0x0007
        /*0146*/ 	.short	0x0030
        /*0148*/ 	.byte	0x00, 0xf0, 0x11, 0x00


	//----- nvinfo : EIATTR_KPARAM_INFO
	.align		4
.L_48:
        /*014c*/ 	.byte	0x04, 0x17
        /*014e*/ 	.short	(.L_50 - .L_49)
.L_49:
        /*0150*/ 	.word	0x00000000
        /*0154*/ 	.short	0x0006
        /*0156*/ 	.short	0x002c
        /*0158*/ 	.byte	0x00, 0xf0, 0x11, 0x00


	//----- nvinfo : EIATTR_KPARAM_INFO
	.align		4
.L_50:
        /*015c*/ 	.byte	0x04, 0x17
        /*015e*/ 	.short	(.L_52 - .L_51)
.L_51:
        /*0160*/ 	.word	0x00000000
        /*0164*/ 	.short	0x0005
        /*0166*/ 	.short	0x0028
        /*0168*/ 	.byte	0x00, 0xf0, 0x11, 0x00


	//----- nvinfo : EIATTR_KPARAM_INFO
	.align		4
.L_52:
        /*016c*/ 	.byte	0x04, 0x17
        /*016e*/ 	.short	(.L_54 - .L_53)
.L_53:
        /*0170*/ 	.word	0x00000000
        /*0174*/ 	.short	0x0004
        /*0176*/ 	.short	0x0020
        /*0178*/ 	.byte	0x00, 0xf4, 0x21, 0x00


	//----- nvinfo : EIATTR_KPARAM_INFO
	.align		4
.L_54:
        /*017c*/ 	.byte	0x04, 0x17
        /*017e*/ 	.short	(.L_56 - .L_55)
.L_55:
        /*0180*/ 	.word	0x00000000
        /*0184*/ 	.short	0x0003
        /*0186*/ 	.short	0x0018
        /*0188*/ 	.byte	0x00, 0xf4, 0x21, 0x00


	//----- nvinfo : EIATTR_KPARAM_INFO
	.align		4
.L_56:
        /*018c*/ 	.byte	0x04, 0x17
        /*018e*/ 	.short	(.L_58 - .L_57)
.L_57:
        /*0190*/ 	.word	0x00000000
        /*0194*/ 	.short	0x0002
        /*0196*/ 	.short	0x0010
        /*0198*/ 	.byte	0x00, 0xf4, 0x21, 0x00


	//----- nvinfo : EIATTR_KPARAM_INFO
	.align		4
.L_58:
        /*019c*/ 	.byte	0x04, 0x17
        /*019e*/ 	.short	(.L_60 - .L_59)
.L_59:
        /*01a0*/ 	.word	0x00000000
        /*01a4*/ 	.short	0x0001
        /*01a6*/ 	.short	0x0008
        /*01a8*/ 	.byte	0x00, 0xf4, 0x21, 0x00


	//----- nvinfo : EIATTR_KPARAM_INFO
	.align		4
.L_60:
        /*01ac*/ 	.byte	0x04, 0x17
        /*01ae*/ 	.short	(.L_62 - .L_61)
.L_61:
        /*01b0*/ 	.word	0x00000000
        /*01b4*/ 	.short	0x0000
        /*01b6*/ 	.short	0x0000
        /*01b8*/ 	.byte	0x00, 0xf4, 0x21, 0x00


	//----- nvinfo : EIATTR_MAXREG_COUNT
	.align		4
.L_62:
        /*01bc*/ 	.byte	0x03, 0x1b
        /*01be*/ 	.short	0x00ff


	//----- nvinfo : EIATTR_NUM_BARRIERS
	.align		4
        /*01c0*/ 	.byte	0x02, 0x4c
        /*01c2*/ 	.byte	0x01
	.zero		1


	//----- nvinfo : EIATTR_MERCURY_ISA_VERSION
	.align		4
        /*01c4*/ 	.byte	0x03, 0x5f
        /*01c6*/ 	.short	0x0000


	//----- nvinfo : EIATTR_COOP_GROUP_MASK_REGIDS
	.align		4
        /*01c8*/ 	.byte	0x04, 0x29
        /*01ca*/ 	.short	(.L_64 - .L_63)


	//   ....[0]....
.L_63:
        /*01cc*/ 	.word	0xffffffff


	//   ....[1]....
        /*01d0*/ 	.word	0xffffffff


	//   ....[2]....
        /*01d4*/ 	.word	0xffffffff


	//   ....[3]....
        /*01d8*/ 	.word	0xffffffff


	//   ....[4]....
        /*01dc*/ 	.word	0xffffffff


	//   ....[5]....
        /*01e0*/ 	.word	0xffffffff


	//   ....[6]....
        /*01e4*/ 	.word	0xffffffff


	//   ....[7]....
        /*01e8*/ 	.word	0xffffffff


	//----- nvinfo : EIATTR_COOP_GROUP_INSTR_OFFSETS
	.align		4
.L_64:
        /*01ec*/ 	.byte	0x04, 0x28
        /*01ee*/ 	.short	(.L_66 - .L_65)


	//   ....[0]....
.L_65:
        /*01f0*/ 	.word	0x00000a20


	//   ....[1]....
        /*01f4*/ 	.word	0x00000ae0


	//   ....[2]....
        /*01f8*/ 	.word	0x00000b00


	//   ....[3]....
        /*01fc*/ 	.word	0x00000b20


	//   ....[4]....
        /*0200*/ 	.word	0x00000db0


	//   ....[5]....
        /*0204*/ 	.word	0x00000e00


	//   ....[6]....
        /*0208*/ 	.word	0x00000ea0


	//   ....[7]....
        /*020c*/ 	.word	0x00000f10


	//----- nvinfo : EIATTR_EXIT_INSTR_OFFSETS
	.align		4
.L_66:
        /*0210*/ 	.byte	0x04, 0x1c
        /*0212*/ 	.short	(.L_68 - .L_67)


	//   ....[0]....
.L_67:
        /*0214*/ 	.word	0x00001a40


	//   ....[1]....
        /*0218*/ 	.word	0x00001ae0


	//----- nvinfo : EIATTR_REQNTID
	.align		4
.L_68:
        /*021c*/ 	.byte	0x04, 0x10
        /*021e*/ 	.short	(.L_70 - .L_69)
.L_69:
        /*0220*/ 	.word	0x00000100
        /*0224*/ 	.word	0x00000001
        /*0228*/ 	.word	0x00000001
.L_70:


//--------------------- .nv.callgraph             --------------------------
	.section	.nv.callgraph,"",@"SHT_CUDA_CALLGRAPH"
	.align	4
	.sectionentsize	8
	.align		4
        /*0000*/ 	.word	0x00000000
	.align		4
        /*0004*/ 	.word	0xffffffff
	.align		4
        /*0008*/ 	.word	0x00000000
	.align		4
        /*000c*/ 	.word	0xfffffffe
	.align		4
        /*0010*/ 	.word	0x00000000
	.align		4
        /*0014*/ 	.word	0xfffffffd
	.align		4
        /*0018*/ 	.word	0x00000000
	.align		4
        /*001c*/ 	.word	0xfffffffc


//--------------------- .nv.rel.action            --------------------------
	.section	.nv.rel.action,"",@"SHT_CUDA_RELOCINFO"
	.align	8
	.sectionentsize	8
        /*0000*/ 	.byte	0x73, 0x00, 0x00, 0x00, 0x00, 0x00, 0x00, 0x00, 0x00, 0x00, 0x00, 0x11, 0x25, 0x00, 0x05, 0x36


//--------------------- .nv.constant4             --------------------------
	.section	.nv.constant4,"a",@progbits
	.align	8
	.align		8
.nv.constant4:
        /*0000*/ 	.dword	_$_str


//--------------------- .nv.constant0.attn_fwd    --------------------------
	.section	.nv.constant0.attn_fwd,"a",@progbits
	.sectionflags	@""
	.align	4
.nv.constant0.attn_fwd:
	.zero		488


//--------------------- .text.attn_fwd            --------------------------
	.section	.text.attn_fwd,"ax",@progbits
	.sectioninfo	@"SHI_REGISTERS=55"
	.align	128
        .global         attn_fwd
        .type           attn_fwd,@function
        .size           attn_fwd,(.L_x_3 - attn_fwd)
        .other          attn_fwd,@"STO_CUDA_ENTRY STV_DEFAULT"
attn_fwd:
.text.attn_fwd:
[----:B------:R-:W-:Y:S02]  /*0000*/  IMAD.MOV.U32 R1, RZ, RZ, c[0x0][0x28] ;  /* 0x00000a00ff017624 */ /* 0x000fe400078e00ff */
[----:B------:R-:W0:Y:S01]  /*0010*/  S2R R10, SR_CTAID.X ;  /* 0x00000000000a7919 */ /* 0x000e220000002500 */
[----:B------:R-:W-:Y:S01]  /*0020*/  MOV R12, c[0x0][0x198] ;  /* 0x00006600000c7a02 */ /* 0x000fe20000000f00 */
[----:B------:R-:W-:Y:S02]  /*0030*/  ULDC.64 UR6, c[0x0][0x118] ;  /* 0x0000460000067ab9 */ /* 0x000fe40000000a00 */
[----:B------:R-:W1:Y:S04]  /*0040*/  S2R R9, SR_TID.X ;  /* 0x0000000000097919 */ /* 0x000e680000002100 */
[----:B------:R-:W2:Y:S01]  /*0050*/  S2R R8, SR_CTAID.Y ;  /* 0x0000000000087919 */ /* 0x000ea20000002600 */
[----:B0-----:R-:W-:Y:S01]  /*0060*/  IMAD.SHL.U32 R10, R10, 0x40, RZ ;  /* 0x000000400a0a7824 */ /* 0x001fe200078e00ff */
[----:B-1----:R-:W-:-:S04]  /*0070*/  SHF.R.U32.HI R6, RZ, 0x6, R9 ;  /* 0x00000006ff067819 */ /* 0x002fc80000011609 */
[----:B------:R-:W-:Y:S02]  /*0080*/  LOP3.LUT R7, R10, 0x3f, R9, 0xf8, !PT ;  /* 0x0000003f0a077812 */ /* 0x000fe400078ef809 */
[----:B------:R-:W-:Y:S01]  /*0090*/  SGXT.U32 R6, R6, 0x2 ;  /* 0x000000020606781a */ /* 0x000fe20000000000 */
[----:B--2---:R-:W-:Y:S02]  /*00a0*/  IMAD R0, R8, c[0x0][0x190], RZ ;  /* 0x0000640008007a24 */ /* 0x004fe400078e02ff */
[----:B------:R-:W-:Y:S02]  /*00b0*/  IMAD R3, R7, c[0x0][0x194], RZ ;  /* 0x0000650007037a24 */ /* 0x000fe400078e02ff */
[----:B------:R-:W-:Y:S02]  /*00c0*/  IMAD R4, R6, c[0x0][0x198], RZ ;  /* 0x0000660006047a24 */ /* 0x000fe400078e02ff */
[----:B------:R-:W-:Y:S02]  /*00d0*/  IMAD.SHL.U32 R2, R0, 0x2, RZ ;  /* 0x0000000200027824 */ /* 0x000fe400078e00ff */
[----:B------:R-:W-:Y:S01]  /*00e0*/  IMAD.SHL.U32 R5, R3, 0x2, RZ ;  /* 0x0000000203057824 */ /* 0x000fe200078e00ff */
[----:B------:R-:W-:Y:S01]  /*00f0*/  LEA R11, R12, R4, 0x2 ;  /* 0x000000040c0b7211 */ /* 0x000fe200078e10ff */
[----:B------:R-:W-:-:S03]  /*0100*/  IMAD.HI R0, R0, 0x2, RZ ;  /* 0x0000000200007827 */ /* 0x000fc600078e02ff */
[----:B------:R-:W-:Y:S01]  /*0110*/  IADD3 R16, P0, P1, R5, c[0x0][0x160], R2 ;  /* 0x0000580005107a10 */ /* 0x000fe2000791e002 */
[----:B------:R-:W-:-:S04]  /*0120*/  IMAD.HI R3, R3, 0x2, RZ ;  /* 0x0000000203037827 */ /* 0x000fc800078e02ff */
[----:B------:R-:W-:Y:S01]  /*0130*/  IMAD R5, R12, 0x4, R11 ;  /* 0x000000040c057824 */ /* 0x000fe200078e020b */
[----:B------:R-:W-:Y:S02]  /*0140*/  IADD3.X R17, R3, c[0x0][0x164], R0, P0, P1 ;  /* 0x0000590003117a10 */ /* 0x000fe400007e2400 */
[-C--:B------:R-:W-:Y:S01]  /*0150*/  LEA R2, P0, R4, R16.reuse, 0x1 ;  /* 0x0000001004027211 */ /* 0x080fe200078008ff */
[----:B------:R-:W-:Y:S01]  /*0160*/  IMAD R0, R12, 0x4, R5 ;  /* 0x000000040c007824 */ /* 0x000fe200078e0205 */
[-C--:B------:R-:W-:Y:S02]  /*0170*/  LEA R12, P1, R11, R16.reuse, 0x1 ;  /* 0x000000100b0c7211 */ /* 0x080fe400078208ff */
[-C--:B------:R-:W-:Y:S02]  /*0180*/  LEA R14, P2, R5, R16.reuse, 0x1 ;  /* 0x00000010050e7211 */ /* 0x080fe400078408ff */
[----:B------:R-:W-:Y:S02]  /*0190*/  LEA R16, P3, R0, R16, 0x1 ;  /* 0x0000001000107211 */ /* 0x000fe400078608ff */
[----:B------:R-:W-:-:S02]  /*01a0*/  LEA.HI.X.SX32 R3, R4, R17, 0x1, P0 ;  /* 0x0000001104037211 */ /* 0x000fc400000f0eff */
[-C--:B------:R-:W-:Y:S02]  /*01b0*/  LEA.HI.X.SX32 R13, R11, R17.reuse, 0x1, P1 ;  /* 0x000000110b0d7211 */ /* 0x080fe400008f0eff */
[-C--:B------:R-:W-:Y:S01]  /*01c0*/  LEA.HI.X.SX32 R15, R5, R17.reuse, 0x1, P2 ;  /* 0x00000011050f7211 */ /* 0x080fe200010f0eff */
[----:B------:R0:W2:Y:S01]  /*01d0*/  LDG.E.U16 R11, [R2.64] ;  /* 0x00000006020b7981 */ /* 0x0000a2000c1e1500 */
[----:B------:R-:W-:-:S03]  /*01e0*/  LEA.HI.X.SX32 R17, R0, R17, 0x1, P3 ;  /* 0x0000001100117211 */ /* 0x000fc600018f0eff */
[----:B------:R-:W3:Y:S04]  /*01f0*/  LDG.E.U16 R14, [R14.64] ;  /* 0x000000060e0e7981 */ /* 0x000ee8000c1e1500 */
[----:B------:R1:W4:Y:S04]  /*0200*/  LDG.E.U16 R20, [R16.64] ;  /* 0x0000000610147981 */ /* 0x000328000c1e1500 */
[----:B------:R-:W5:Y:S01]  /*0210*/  LDG.E.U16 R12, [R12.64] ;  /* 0x000000060c0c7981 */ /* 0x000f62000c1e1500 */
[C---:B------:R-:W-:Y:S02]  /*0220*/  LOP3.LUT R5, R9.reuse, 0xc0, RZ, 0xc0, !PT ;  /* 0x000000c009057812 */ /* 0x040fe400078ec0ff */
[----:B------:R-:W-:-:S02]  /*0230*/  SHF.L.U32 R4, R9, 0x1, RZ ;  /* 0x0000000109047819 */ /* 0x000fc400000006ff */
[----:B------:R-:W-:-:S04]  /*0240*/  SHF.R.U32.HI R19, RZ, 0x2, R5 ;  /* 0x00000002ff137819 */ /* 0x000fc80000011605 */
[----:B------:R-:W-:-:S04]  /*0250*/  LOP3.LUT R19, R19, 0x1fe, R4, 0x78, !PT ;  /* 0x000001fe13137812 */ /* 0x000fc800078e7804 */
[----:B------:R-:W-:Y:S02]  /*0260*/  LOP3.LUT R21, R19, 0x40, RZ, 0x3c, !PT ;  /* 0x0000004013157812 */ /* 0x000fe400078e3cff */
[----:B------:R-:W-:-:S04]  /*0270*/  IADD3 R0, R10, 0x40, RZ ;  /* 0x000000400a007810 */ /* 0x000fc80007ffe0ff */
[----:B------:R-:W-:Y:S01]  /*0280*/  ISETP.GE.AND P0, PT, R0, 0x1, PT ;  /* 0x000000010000780c */ /* 0x000fe20003f06270 */
[----:B------:R-:W-:Y:S01]  /*0290*/  IMAD.MOV.U32 R28, RZ, RZ, -0x800000 ;  /* 0xff800000ff1c7424 */ /* 0x000fe200078e00ff */
[----:B0-----:R-:W-:Y:S01]  /*02a0*/  MOV R2, 0x3f800000 ;  /* 0x3f80000000027802 */ /* 0x001fe20000000f00 */
[----:B------:R-:W-:Y:S01]  /*02b0*/  IMAD.MOV.U32 R3, RZ, RZ, 0x3f800000 ;  /* 0x3f800000ff037424 */ /* 0x000fe200078e00ff */
[----:B-1----:R-:W-:Y:S01]  /*02c0*/  CS2R R16, SRZ ;  /* 0x0000000000107805 */ /* 0x002fe2000001ff00 */
[----:B------:R-:W-:Y:S01]  /*02d0*/  IMAD.MOV.U32 R29, RZ, RZ, -0x800000 ;  /* 0xff800000ff1d7424 */ /* 0x000fe200078e00ff */
[----:B------:R-:W-:Y:S01]  /*02e0*/  LOP3.LUT R42, R9, 0x60, RZ, 0xc0, !PT ;  /* 0x00000060092a7812 */ /* 0x000fe200078ec0ff */
[----:B--2---:R-:W-:Y:S04]  /*02f0*/  STS.U16 [R19], R11 ;  /* 0x0000000b13007388 */ /* 0x004fe80000000400 */
[----:B---3--:R0:W-:Y:S04]  /*0300*/  STS.U16 [R19+0x400], R14 ;  /* 0x0004000e13007388 */ /* 0x0081e80000000400 */
[----:B----4-:R-:W-:Y:S04]  /*0310*/  STS.U16 [R21+0x600], R20 ;  /* 0x0006001415007388 */ /* 0x010fe80000000400 */
[----:B-----5:R1:W-:Y:S01]  /*0320*/  STS.U16 [R21+0x200], R12 ;  /* 0x0002000c15007388 */ /* 0x0203e20000000400 */
[----:B0-----:R-:W-:Y:S01]  /*0330*/  CS2R R18, SRZ ;  /* 0x0000000000127805 */ /* 0x001fe2000001ff00 */
[----:B------:R-:W-:Y:S01]  /*0340*/  CS2R R14, SRZ ;  /* 0x00000000000e7805 */ /* 0x000fe2000001ff00 */
[----:B-1----:R-:W-:Y:S01]  /*0350*/  CS2R R12, SRZ ;  /* 0x00000000000c7805 */ /* 0x002fe2000001ff00 */
[----:B------:R-:W-:Y:S05]  /*0360*/  @!P0 BRA `(.L_x_0) ;  /* 0x00000c7000008947 */ /* 0x000fea0003800000 */
[----:B------:R-:W-:Y:S01]  /*0370*/  LOP3.LUT R12, R9, 0xf, RZ, 0xc0, !PT ;  /* 0x0000000f090c7812 */ /* 0x000fe200078ec0ff */
[C---:B------:R-:W-:Y:S01]  /*0380*/  IMAD R2, R8.reuse, c[0x0][0x1a0], RZ ;  /* 0x0000680008027a24 */ /* 0x040fe200078e02ff */
[----:B------:R-:W-:Y:S01]  /*0390*/  SHF.R.U32.HI R16, RZ, 0x2, R9 ;  /* 0x00000002ff107819 */ /* 0x000fe20000011609 */
[----:B------:R-:W-:Y:S01]  /*03a0*/  IMAD R3, R8, c[0x0][0x1b0], RZ ;  /* 0x00006c0008037a24 */ /* 0x000fe200078e02ff */
[----:B------:R-:W-:Y:S01]  /*03b0*/  SHF.R.U32.HI R15, RZ, 0x1, R42 ;  /* 0x00000001ff0f7819 */ /* 0x000fe2000001162a */
[----:B------:R-:W-:Y:S01]  /*03c0*/  IMAD R13, R12, c[0x0][0x1a8], RZ ;  /* 0x00006a000c0d7a24 */ /* 0x000fe200078e02ff */
[----:B------:R-:W-:Y:S01]  /*03d0*/  SGXT.U32 R16, R16, 0x3 ;  /* 0x000000031010781a */ /* 0x000fe20000000000 */
[----:B------:R-:W-:Y:S01]  /*03e0*/  IMAD.SHL.U32 R11, R2, 0x2, RZ ;  /* 0x00000002020b7824 */ /* 0x000fe200078e00ff */
[----:B------:R-:W-:Y:S01]  /*03f0*/  MOV R43, 0xff800000 ;  /* 0xff800000002b7802 */ /* 0x000fe20000000f00 */
[----:B------:R-:W-:Y:S01]  /*0400*/  IMAD R12, R12, c[0x0][0x1b4], RZ ;  /* 0x00006d000c0c7a24 */ /* 0x000fe200078e02ff */
[C---:B------:R-:W-:Y:S01]  /*0410*/  SHF.L.U32 R14, R13.reuse, 0x1, RZ ;  /* 0x000000010d0e7819 */ /* 0x040fe200000006ff */
[----:B------:R-:W-:Y:S01]  /*0420*/  IMAD.HI R2, R2, 0x2, RZ ;  /* 0x0000000202027827 */ /* 0x000fe200078e02ff */
[----:B------:R-:W-:Y:S01]  /*0430*/  LOP3.LUT R10, R10, R15, R16, 0xfe, !PT ;  /* 0x0000000f0a0a7212 */ /* 0x000fe200078efe10 */
[----:B------:R-:W-:Y:S01]  /*0440*/  CS2R R38, SRZ ;  /* 0x0000000000267805 */ /* 0x000fe2000001ff00 */
[----:B------:R-:W-:Y:S01]  /*0450*/  IADD3 R17, P0, P1, R14, c[0x0][0x168], R11 ;  /* 0x00005a000e117a10 */ /* 0x000fe2000791e00b */
[----:B------:R-:W-:Y:S01]  /*0460*/  IMAD.HI R13, R13, 0x2, RZ ;  /* 0x000000020d0d7827 */ /* 0x000fe200078e02ff */
[----:B------:R-:W-:Y:S01]  /*0470*/  CS2R R18, SRZ ;  /* 0x0000000000127805 */ /* 0x000fe2000001ff00 */
[----:B------:R-:W-:Y:S01]  /*0480*/  LOP3.LUT R41, R10, 0x8, RZ, 0xfc, !PT ;  /* 0x000000080a297812 */ /* 0x000fe200078efcff */
[----:B------:R-:W-:Y:S01]  /*0490*/  UMOV UR4, URZ ;  /* 0x0000003f00047c82 */ /* 0x000fe20008000000 */
[----:B------:R-:W-:Y:S01]  /*04a0*/  IMAD.SHL.U32 R11, R3, 0x2, RZ ;  /* 0x00000002030b7824 */ /* 0x000fe200078e00ff */
[----:B------:R-:W-:Y:S01]  /*04b0*/  IADD3.X R15, R13, c[0x0][0x16c], R2, P0, P1 ;  /* 0x00005b000d0f7a10 */ /* 0x000fe200007e2402 */
[----:B------:R-:W-:Y:S01]  /*04c0*/  IMAD.SHL.U32 R14, R12, 0x2, RZ ;  /* 0x000000020c0e7824 */ /* 0x000fe200078e00ff */
[--C-:B------:R-:W-:Y:S01]  /*04d0*/  SHF.R.S32.HI R13, RZ, 0x2, R9.reuse ;  /* 0x00000002ff0d7819 */ /* 0x100fe20000011409 */
[----:B------:R-:W-:Y:S01]  /*04e0*/  IMAD.HI R3, R3, 0x2, RZ ;  /* 0x0000000203037827 */ /* 0x000fe200078e02ff */
[----:B------:R-:W-:Y:S01]  /*04f0*/  SHF.R.U32.HI R2, RZ, 0x4, R9 ;  /* 0x00000004ff027819 */ /* 0x000fe20000011609 */
[----:B------:R-:W-:Y:S01]  /*0500*/  UMOV UR5, URZ ;  /* 0x0000003f00057c82 */ /* 0x000fe20008000000 */
[----:B------:R-:W-:Y:S01]  /*0510*/  IADD3 R33, P2, P3, R14, c[0x0][0x170], R11 ;  /* 0x00005c000e217a10 */ /* 0x000fe20007b5e00b */
[----:B------:R-:W-:Y:S01]  /*0520*/  IMAD.HI R12, R12, 0x2, RZ ;  /* 0x000000020c0c7827 */ /* 0x000fe200078e02ff */
[----:B------:R-:W-:-:S02]  /*0530*/  SGXT R13, R13, 0x1 ;  /* 0x000000010d0d781a */ /* 0x000fc40000000200 */
[C---:B------:R-:W-:Y:S01]  /*0540*/  LOP3.LUT R14, R9.reuse, 0x10, RZ, 0xc0, !PT ;  /* 0x00000010090e7812 */ /* 0x040fe200078ec0ff */
[----:B------:R-:W-:Y:S01]  /*0550*/  IMAD.MOV.U32 R44, RZ, RZ, -0x800000 ;  /* 0xff800000ff2c7424 */ /* 0x000fe200078e00ff */
[----:B------:R-:W-:Y:S02]  /*0560*/  IADD3.X R37, R12, c[0x0][0x174], R3, P2, P3 ;  /* 0x00005d000c257a10 */ /* 0x000fe400017e6403 */
[C---:B------:R-:W-:Y:S02]  /*0570*/  LOP3.LUT R3, R9.reuse, 0x7, RZ, 0xc0, !PT ;  /* 0x0000000709037812 */ /* 0x040fe400078ec0ff */
[----:B------:R-:W-:Y:S02]  /*0580*/  LOP3.LUT R11, R9, 0x3, RZ, 0xc0, !PT ;  /* 0x00000003090b7812 */ /* 0x000fe400078ec0ff */
[----:B------:R-:W-:Y:S01]  /*0590*/  LOP3.LUT R13, R13, 0x90, RZ, 0xc0, !PT ;  /* 0x000000900d0d7812 */ /* 0x000fe200078ec0ff */
[--C-:B------:R-:W-:Y:S01]  /*05a0*/  IMAD R34, R3, 0x2, R14.reuse ;  /* 0x0000000203227824 */ /* 0x100fe200078e020e */
[----:B------:R-:W-:Y:S01]  /*05b0*/  SGXT.U32 R2, R2, 0x4 ;  /* 0x000000040202781a */ /* 0x000fe20000000000 */
[----:B------:R-:W-:Y:S01]  /*05c0*/  IMAD R14, R11, 0x2, R14 ;  /* 0x000000020b0e7824 */ /* 0x000fe200078e020e */
[----:B------:R-:W-:-:S02]  /*05d0*/  LOP3.LUT R13, R13, 0x10, R4, 0x78, !PT ;  /* 0x000000100d0d7812 */ /* 0x000fc400078e7804 */
[----:B------:R-:W-:Y:S01]  /*05e0*/  SHF.L.U32 R12, R3, 0x4, RZ ;  /* 0x00000004030c7819 */ /* 0x000fe200000006ff */
[----:B------:R-:W-:Y:S02]  /*05f0*/  IMAD R36, R2, c[0x0][0x1a4], RZ ;  /* 0x0000690002247a24 */ /* 0x000fe400078e02ff */
[----:B------:R-:W-:Y:S01]  /*0600*/  IMAD.U32 R35, R14, 0x10, R13 ;  /* 0x000000100e237824 */ /* 0x000fe200078e000d */
[--C-:B------:R-:W-:Y:S01]  /*0610*/  SHF.R.S32.HI R13, RZ, 0x6, R9.reuse ;  /* 0x00000006ff0d7819 */ /* 0x100fe20000011409 */
[----:B------:R-:W-:Y:S01]  /*0620*/  IMAD R2, R2, c[0x0][0x1b8], RZ ;  /* 0x00006e0002027a24 */ /* 0x000fe200078e02ff */
[----:B------:R-:W-:Y:S02]  /*0630*/  LOP3.LUT R3, R12, 0x60, R9, 0x78, !PT ;  /* 0x000000600c037812 */ /* 0x000fe400078e7809 */
[----:B------:R-:W-:Y:S02]  /*0640*/  SGXT R13, R13, 0x1 ;  /* 0x000000010d0d781a */ /* 0x000fe40000000200 */
[----:B------:R-:W-:-:S02]  /*0650*/  LOP3.LUT R3, R3, 0x10, R4, 0x78, !PT ;  /* 0x0000001003037812 */ /* 0x000fc400078e7804 */
[----:B------:R-:W-:Y:S02]  /*0660*/  LEA R32, P0, R36, R17, 0x1 ;  /* 0x0000001124207211 */ /* 0x000fe400078008ff */
[----:B------:R-:W-:Y:S01]  /*0670*/  LEA R33, P1, R2, R33, 0x1 ;  /* 0x0000002102217211 */ /* 0x000fe200078208ff */
[----:B------:R-:W-:Y:S01]  /*0680*/  CS2R R16, SRZ ;  /* 0x0000000000107805 */ /* 0x000fe2000001ff00 */
[----:B------:R-:W-:Y:S02]  /*0690*/  LOP3.LUT R21, R13, 0x90, RZ, 0xc0, !PT ;  /* 0x000000900d157812 */ /* 0x000fe400078ec0ff */
[----:B------:R-:W-:Y:S01]  /*06a0*/  LEA R34, R34, R3, 0x6 ;  /* 0x0000000322227211 */ /* 0x000fe200078e30ff */
[----:B------:R-:W-:Y:S01]  /*06b0*/  IMAD.MOV.U32 R3, RZ, RZ, 0x3f800000 ;  /* 0x3f800000ff037424 */ /* 0x000fe200078e00ff */
[----:B------:R-:W-:Y:S01]  /*06c0*/  LEA.HI.X.SX32 R36, R36, R15, 0x1, P0 ;  /* 0x0000000f24247211 */ /* 0x000fe200000f0eff */
[----:B------:R-:W-:Y:S01]  /*06d0*/  CS2R R12, SRZ ;  /* 0x00000000000c7805 */ /* 0x000fe2000001ff00 */
[----:B------:R-:W-:Y:S01]  /*06e0*/  LEA.HI.X.SX32 R37, R2, R37, 0x1, P1 ;  /* 0x0000002502257211 */ /* 0x000fe200008f0eff */
[----:B------:R-:W-:Y:S01]  /*06f0*/  IMAD.MOV.U32 R2, RZ, RZ, 0x3f800000 ;  /* 0x3f800000ff027424 */ /* 0x000fe200078e00ff */
[----:B------:R-:W-:Y:S01]  /*0700*/  CS2R R14, SRZ ;  /* 0x00000000000e7805 */ /* 0x000fe2000001ff00 */
[----:B------:R-:W-:-:S02]  /*0710*/  LOP3.LUT R40, R21, 0x17e, R4, 0x78, !PT ;  /* 0x0000017e15287812 */ /* 0x000fc400078e7804 */
.L_x_1:
[----:B------:R-:W-:-:S04]  /*0720*/  LEA R46, P0, R39, R32, 0x1 ;  /* 0x00000020272e7211 */ /* 0x000fc800078008ff */
[----:B------:R-:W-:-:S06]  /*0730*/  LEA.HI.X.SX32 R47, R39, R36, 0x1, P0 ;  /* 0x00000024272f7211 */ /* 0x000fcc00000f0eff */
[----:B------:R0:W2:Y:S04]  /*0740*/  LDG.E.U16 R47, [R46.64] ;  /* 0x000000062e2f7981 */ /* 0x0000a8000c1e1500 */
[----:B------:R-:W-:Y:S01]  /*0750*/  BAR.SYNC.DEFER_BLOCKING 0x0 ;  /* 0x0000000000007b1d */ /* 0x000fe20000010000 */
[----:B------:R-:W-:-:S04]  /*0760*/  LEA R48, P0, R38, R33, 0x1 ;  /* 0x0000002126307211 */ /* 0x000fc800078008ff */
[----:B------:R-:W-:Y:S02]  /*0770*/  LEA.HI.X.SX32 R49, R38, R37, 0x1, P0 ;  /* 0x0000002526317211 */ /* 0x000fe400000f0eff */
[----:B0-----:R-:W-:-:S04]  /*0780*/  LEA R46, P0, R11, UR4, 0x1 ;  /* 0x000000040b2e7c11 */ /* 0x001fc8000f8008ff */
[----:B------:R-:W-:Y:S02]  /*0790*/  IADD3.X R50, RZ, UR5, RZ, P0, !PT ;  /* 0x00000005ff327c10 */ /* 0x000fe400087fe4ff */
[----:B------:R-:W-:-:S04]  /*07a0*/  ISETP.GT.U32.AND P0, PT, R46, R10, PT ;  /* 0x0000000a2e00720c */ /* 0x000fc80003f04070 */
[----:B------:R-:W-:Y:S01]  /*07b0*/  ISETP.GT.U32.AND.EX P0, PT, R50, RZ, PT, P0 ;  /* 0x000000ff3200720c */ /* 0x000fe20003f04100 */
[----:B--2---:R-:W-:Y:S04]  /*07c0*/  STS.U16 [R40+0x800], R47 ;  /* 0x0008002f28007388 */ /* 0x004fe80000000400 */
[----:B------:R-:W-:Y:S06]  /*07d0*/  BAR.SYNC.DEFER_BLOCKING 0x0 ;  /* 0x0000000000007b1d */ /* 0x000fec0000010000 */
[----:B------:R0:W2:Y:S01]  /*07e0*/  LDG.E.U16 R45, [R48.64] ;  /* 0x00000006302d7981 */ /* 0x0000a2000c1e1500 */
[----:B------:R-:W-:-:S03]  /*07f0*/  UIADD3 UR4, UP0, UR4, 0x10, URZ ;  /* 0x0000001004047890 */ /* 0x000fc6000ff1e03f */
[----:B------:R-:W-:Y:S01]  /*0800*/  LDSM.16.MT88.4 R20, [R34] ;  /* 0x000000002214783b */ /* 0x000fe20000004200 */
[----:B------:R-:W-:-:S03]  /*0810*/  UIADD3.X UR5, URZ, UR5, URZ, UP0, !UPT ;  /* 0x000000053f057290 */ /* 0x000fc600087fe43f */
[----:B------:R-:W1:Y:S04]  /*0820*/  LDSM.16.M88.4 R24, [R35+0x800] ;  /* 0x000800002318783b */ /* 0x000e680000000200 */
[----:B------:R-:W-:Y:S01]  /*0830*/  BAR.SYNC.DEFER_BLOCKING 0x0 ;  /* 0x0000000000007b1d */ /* 0x000fe20000010000 */
[C---:B-1----:R-:W-:Y:S07]  /*0840*/  HMMA.16816.F32 R28, R20.reuse, R24, RZ ;  /* 0x00000018141c723c */ /* 0x042fee00000018ff */
[C---:B------:R-:W-:Y:S01]  /*0850*/  IADD3 R25, P2, R46.reuse, 0x8, RZ ;  /* 0x000000082e197810 */ /* 0x040fe20007f5e0ff */
[----:B------:R-:W-:Y:S03]  /*0860*/  HMMA.16816.F32 R20, R20, R26, RZ ;  /* 0x0000001a1414723c */ /* 0x000fe600000018ff */
[-C--:B------:R-:W-:Y:S01]  /*0870*/  ISETP.GT.U32.AND P1, PT, R25, R10.reuse, PT ;  /* 0x0000000a1900720c */ /* 0x080fe20003f24070 */
[----:B------:R-:W-:Y:S01]  /*0880*/  IMAD.X R24, RZ, RZ, R50, P2 ;  /* 0x000000ffff187224 */ /* 0x000fe200010e0632 */
[----:B------:R-:W-:-:S02]  /*0890*/  ISETP.GE.U32.AND P2, PT, R46, R10, PT ;  /* 0x0000000a2e00720c */ /* 0x000fc40003f46070 */
[----:B------:R-:W-:Y:S02]  /*08a0*/  IADD3 R26, P4, R46, 0x9, RZ ;  /* 0x000000092e1a7810 */ /* 0x000fe40007f9e0ff */
[----:B------:R-:W-:Y:S02]  /*08b0*/  ISETP.GE.U32.AND.EX P2, PT, R50, RZ, PT, P2 ;  /* 0x000000ff3200720c */ /* 0x000fe40003f46120 */
[----:B------:R-:W-:Y:S01]  /*08c0*/  ISETP.GT.U32.AND.EX P1, PT, R24, RZ, PT, P1 ;  /* 0x000000ff1800720c */ /* 0x000fe20003f24110 */
[----:B------:R-:W-:Y:S01]  /*08d0*/  IMAD.X R47, RZ, RZ, R50, P4 ;  /* 0x000000ffff2f7224 */ /* 0x000fe200020e0632 */
[----:B------:R-:W-:-:S03]  /*08e0*/  ISETP.GT.U32.AND P3, PT, R26, R10, PT ;  /* 0x0000000a1a00720c */ /* 0x000fc60003f64070 */
[----:B------:R-:W-:Y:S02]  /*08f0*/  FMUL R25, R28, c[0x0][0x188] ;  /* 0x000062001c197a20 */ /* 0x000fe40000400000 */
[----:B------:R-:W-:Y:S02]  /*0900*/  FMUL R29, R29, c[0x0][0x188] ;  /* 0x000062001d1d7a20 */ /* 0x000fe40000400000 */
[----:B------:R-:W-:Y:S01]  /*0910*/  FMUL R30, R30, c[0x0][0x188] ;  /* 0x000062001e1e7a20 */ /* 0x000fe20000400000 */
[----:B------:R-:W-:-:S03]  /*0920*/  FSEL R25, R25, -INF , !P0 ;  /* 0xff80000019197808 */ /* 0x000fc60004000000 */
[----:B------:R-:W-:Y:S01]  /*0930*/  FMUL R27, R20, c[0x0][0x188] ;  /* 0x00006200141b7a20 */ /* 0x000fe20000400000 */
[----:B------:R-:W-:Y:S01]  /*0940*/  FSEL R20, R29, -INF , !P2 ;  /* 0xff8000001d147808 */ /* 0x000fe20005000000 */
[----:B------:R-:W-:Y:S01]  /*0950*/  FMUL R21, R21, c[0x0][0x188] ;  /* 0x0000620015157a20 */ /* 0x000fe20000400000 */
[----:B------:R-:W-:Y:S01]  /*0960*/  ISETP.GT.U32.AND.EX P2, PT, R47, RZ, PT, P3 ;  /* 0x000000ff2f00720c */ /* 0x000fe20003f44130 */
[----:B------:R-:W-:Y:S01]  /*0970*/  FMUL R23, R23, c[0x0][0x188] ;  /* 0x0000620017177a20 */ /* 0x000fe20000400000 */
[----:B------:R-:W-:Y:S02]  /*0980*/  FSEL R27, R27, -INF , !P1 ;  /* 0xff8000001b1b7808 */ /* 0x000fe40004800000 */
[----:B------:R-:W-:Y:S02]  /*0990*/  FMNMX R24, R25, R20, !PT ;  /* 0x0000001419187209 */ /* 0x000fe40007800000 */
[----:B------:R-:W-:Y:S02]  /*09a0*/  FSEL R21, R21, -INF , !P2 ;  /* 0xff80000015157808 */ /* 0x000fe40005000000 */
[----:B------:R-:W-:-:S02]  /*09b0*/  FMNMX R24, R27, R24, !PT ;  /* 0x000000181b187209 */ /* 0x000fc40007800000 */
[CC--:B------:R-:W-:Y:S02]  /*09c0*/  ISETP.GT.U32.AND P1, PT, R46.reuse, R41.reuse, PT ;  /* 0x000000292e00720c */ /* 0x0c0fe40003f24070 */
[-C--:B------:R-:W-:Y:S02]  /*09d0*/  ISETP.GE.U32.AND P3, PT, R46, R41.reuse, PT ;  /* 0x000000292e00720c */ /* 0x080fe40003f66070 */
[----:B------:R-:W-:Y:S01]  /*09e0*/  FMNMX R28, R21, R24, !PT ;  /* 0x00000018151c7209 */ /* 0x000fe20007800000 */
[----:B------:R-:W-:Y:S01]  /*09f0*/  FMUL R24, R31, c[0x0][0x188] ;  /* 0x000062001f187a20 */ /* 0x000fe20000400000 */
[C---:B------:R-:W-:Y:S02]  /*0a00*/  ISETP.GT.U32.AND.EX P1, PT, R50.reuse, RZ, PT, P1 ;  /* 0x000000ff3200720c */ /* 0x040fe40003f24110 */
[----:B------:R-:W-:Y:S01]  /*0a10*/  ISETP.GE.U32.AND.EX P2, PT, R50, RZ, PT, P3 ;  /* 0x000000ff3200720c */ /* 0x000fe20003f46130 */
[----:B------:R-:W1:Y:S01]  /*0a20*/  SHFL.BFLY PT, R31, R28, 0x2, 0x1f ;  /* 0x0c401f001c1f7f89 */ /* 0x000e6200000e0000 */
[----:B------:R-:W-:Y:S01]  /*0a30*/  ISETP.GT.U32.AND P3, PT, R26, R41, PT ;  /* 0x000000291a00720c */ /* 0x000fe20003f64070 */
[----:B------:R-:W-:Y:S01]  /*0a40*/  FMUL R26, R22, c[0x0][0x188] ;  /* 0x00006200161a7a20 */ /* 0x000fe20000400000 */
[----:B------:R-:W-:-:S02]  /*0a50*/  FSEL R22, R30, -INF , !P1 ;  /* 0xff8000001e167808 */ /* 0x000fc40004800000 */
[----:B------:R-:W-:Y:S02]  /*0a60*/  FSEL R24, R24, -INF , !P2 ;  /* 0xff80000018187808 */ /* 0x000fe40005000000 */
[----:B------:R-:W-:Y:S02]  /*0a70*/  ISETP.GT.U32.AND.EX P1, PT, R47, RZ, PT, P3 ;  /* 0x000000ff2f00720c */ /* 0x000fe40003f24130 */
[----:B------:R-:W-:Y:S02]  /*0a80*/  FSEL R30, R26, -INF , !P0 ;  /* 0xff8000001a1e7808 */ /* 0x000fe40004000000 */
[----:B------:R-:W-:Y:S02]  /*0a90*/  FMNMX R29, R22, R24, !PT ;  /* 0x00000018161d7209 */ /* 0x000fe40007800000 */
[----:B------:R-:W-:Y:S02]  /*0aa0*/  FSEL R26, R23, -INF , !P1 ;  /* 0xff800000171a7808 */ /* 0x000fe40004800000 */
[----:B------:R-:W-:-:S02]  /*0ab0*/  FMNMX R29, R30, R29, !PT ;  /* 0x0000001d1e1d7209 */ /* 0x000fc40007800000 */
[----:B------:R-:W-:Y:S02]  /*0ac0*/  ISETP.LE.U32.AND P0, PT, R0, UR4, PT ;  /* 0x0000000400007c0c */ /* 0x000fe4000bf03070 */
[----:B------:R-:W-:-:S05]  /*0ad0*/  FMNMX R29, R26, R29, !PT ;  /* 0x0000001d1a1d7209 */ /* 0x000fca0007800000 */
[----:B------:R-:W3:Y:S01]  /*0ae0*/  SHFL.BFLY PT, R46, R29, 0x2, 0x1f ;  /* 0x0c401f001d2e7f89 */ /* 0x000ee200000e0000 */
[----:B-1----:R-:W-:-:S05]  /*0af0*/  FMNMX R31, R28, R31, !PT ;  /* 0x0000001f1c1f7209 */ /* 0x002fca0007800000 */
[----:B------:R-:W1:Y:S01]  /*0b00*/  SHFL.BFLY PT, R28, R31, 0x1, 0x1f ;  /* 0x0c201f001f1c7f89 */ /* 0x000e6200000e0000 */
[----:B---3--:R-:W-:-:S05]  /*0b10*/  FMNMX R46, R29, R46, !PT ;  /* 0x0000002e1d2e7209 */ /* 0x008fca0007800000 */
[----:B------:R-:W3:Y:S01]  /*0b20*/  SHFL.BFLY PT, R23, R46, 0x1, 0x1f ;  /* 0x0c201f002e177f89 */ /* 0x000ee200000e0000 */
[----:B-1----:R-:W-:-:S04]  /*0b30*/  FMNMX R28, R31, R28, !PT ;  /* 0x0000001c1f1c7209 */ /* 0x002fc80007800000 */
[----:B------:R-:W-:-:S05]  /*0b40*/  FMNMX R28, R28, R43, !PT ;  /* 0x0000002b1c1c7209 */ /* 0x000fca0007800000 */
[--C-:B------:R-:W-:Y:S02]  /*0b50*/  FADD R25, R25, -R28.reuse ;  /* 0x8000001c19197221 */ /* 0x100fe40000000000 */
[--C-:B------:R-:W-:Y:S02]  /*0b60*/  FADD R27, R27, -R28.reuse ;  /* 0x8000001c1b1b7221 */ /* 0x100fe40000000000 */
[----:B------:R-:W-:Y:S02]  /*0b70*/  FMUL R47, R25, 1.4426950216293334961 ;  /* 0x3fb8aa3b192f7820 */ /* 0x000fe40000400000 */
[----:B------:R-:W-:Y:S02]  /*0b80*/  FADD R25, R20, -R28 ;  /* 0x8000001c14197221 */ /* 0x000fe40000000000 */
[----:B------:R-:W-:Y:S01]  /*0b90*/  MUFU.EX2 R20, R47 ;  /* 0x0000002f00147308 */ /* 0x000fe20000000800 */
[----:B------:R-:W-:Y:S02]  /*0ba0*/  FMUL R27, R27, 1.4426950216293334961 ;  /* 0x3fb8aa3b1b1b7820 */ /* 0x000fe40000400000 */
[----:B0-----:R-:W-:-:S02]  /*0bb0*/  FMUL R48, R25, 1.4426950216293334961 ;  /* 0x3fb8aa3b19307820 */ /* 0x001fc40000400000 */
[----:B------:R-:W-:Y:S01]  /*0bc0*/  FADD R25, R21, -R28 ;  /* 0x8000001c15197221 */ /* 0x000fe20000000000 */
[----:B---3--:R-:W-:Y:S02]  /*0bd0*/  FMNMX R29, R46, R23, !PT ;  /* 0x000000172e1d7209 */ /* 0x008fe40007800000 */
[----:B------:R0:W1:Y:S01]  /*0be0*/  MUFU.EX2 R23, R48 ;  /* 0x0000003000177308 */ /* 0x0000620000000800 */
[----:B------:R-:W-:Y:S01]  /*0bf0*/  FMUL R49, R25, 1.4426950216293334961 ;  /* 0x3fb8aa3b19317820 */ /* 0x000fe20000400000 */
[----:B------:R-:W-:-:S05]  /*0c00*/  FMNMX R29, R29, R44, !PT ;  /* 0x0000002c1d1d7209 */ /* 0x000fca0007800000 */
[--C-:B------:R-:W-:Y:S01]  /*0c10*/  FADD R25, R22, -R29.reuse ;  /* 0x8000001d16197221 */ /* 0x100fe20000000000 */
[----:B------:R-:W3:Y:S01]  /*0c20*/  MUFU.EX2 R21, R27 ;  /* 0x0000001b00157308 */ /* 0x000ee20000000800 */
[--C-:B------:R-:W-:Y:S02]  /*0c30*/  FADD R24, R24, -R29.reuse ;  /* 0x8000001d18187221 */ /* 0x100fe40000000000 */
[----:B------:R-:W-:Y:S02]  /*0c40*/  FMUL R25, R25, 1.4426950216293334961 ;  /* 0x3fb8aa3b19197820 */ /* 0x000fe40000400000 */
[----:B------:R-:W-:Y:S02]  /*0c50*/  FMUL R24, R24, 1.4426950216293334961 ;  /* 0x3fb8aa3b18187820 */ /* 0x000fe40000400000 */
[--C-:B------:R-:W-:Y:S01]  /*0c60*/  FADD R30, R30, -R29.reuse ;  /* 0x8000001d1e1e7221 */ /* 0x100fe20000000000 */
[----:B------:R3:W-:Y:S01]  /*0c70*/  MUFU.EX2 R31, R25 ;  /* 0x00000019001f7308 */ /* 0x0007e20000000800 */
[----:B------:R-:W-:-:S02]  /*0c80*/  FADD R26, R26, -R29 ;  /* 0x8000001d1a1a7221 */ /* 0x000fc40000000000 */
[----:B------:R-:W-:Y:S02]  /*0c90*/  FMUL R30, R30, 1.4426950216293334961 ;  /* 0x3fb8aa3b1e1e7820 */ /* 0x000fe40000400000 */
[----:B0-----:R-:W-:Y:S02]  /*0ca0*/  FMUL R48, R26, 1.4426950216293334961 ;  /* 0x3fb8aa3b1a307820 */ /* 0x001fe40000400000 */
[----:B-1----:R-:W-:Y:S01]  /*0cb0*/  FADD R26, R20, R23 ;  /* 0x00000017141a7221 */ /* 0x002fe20000000000 */
[----:B------:R-:W0:Y:S01]  /*0cc0*/  MUFU.EX2 R46, R24 ;  /* 0x00000018002e7308 */ /* 0x000e220000000800 */
[----:B------:R-:W-:Y:S02]  /*0cd0*/  F2FP.PACK_AB R20, R23, R20 ;  /* 0x000000141714723e */ /* 0x000fe400000000ff */
[----:B---3--:R-:W-:-:S05]  /*0ce0*/  FADD R25, R21, R26 ;  /* 0x0000001a15197221 */ /* 0x008fca0000000000 */
[----:B------:R1:W3:Y:S08]  /*0cf0*/  MUFU.EX2 R47, R30 ;  /* 0x0000001e002f7308 */ /* 0x0002f00000000800 */
[----:B------:R-:W4:Y:S01]  /*0d00*/  MUFU.EX2 R48, R48 ;  /* 0x0000003000307308 */ /* 0x000f220000000800 */
[----:B0-----:R-:W-:Y:S02]  /*0d10*/  FADD R50, R31, R46 ;  /* 0x0000002e1f327221 */ /* 0x001fe40000000000 */
[----:B-1----:R-:W-:-:S02]  /*0d20*/  FADD R30, -R28, R43 ;  /* 0x0000002b1c1e7221 */ /* 0x002fc40000000100 */
[----:B------:R-:W-:Y:S02]  /*0d30*/  FADD R43, -R29, R44 ;  /* 0x0000002c1d2b7221 */ /* 0x000fe40000000100 */
[----:B------:R-:W-:Y:S01]  /*0d40*/  FMUL R30, R30, 1.4426950216293334961 ;  /* 0x3fb8aa3b1e1e7820 */ /* 0x000fe20000400000 */
[----:B------:R-:W0:Y:S01]  /*0d50*/  MUFU.EX2 R22, R49 ;  /* 0x0000003100167308 */ /* 0x000e220000000800 */
[----:B---3--:R-:W-:Y:S02]  /*0d60*/  FADD R27, R47, R50 ;  /* 0x000000322f1b7221 */ /* 0x008fe40000000000 */
[----:B------:R-:W-:Y:S02]  /*0d70*/  FMUL R43, R43, 1.4426950216293334961 ;  /* 0x3fb8aa3b2b2b7820 */ /* 0x000fe40000400000 */
[----:B----4-:R-:W-:-:S03]  /*0d80*/  FADD R50, R48, R27 ;  /* 0x0000001b30327221 */ /* 0x010fc60000000000 */
[----:B------:R-:W1:Y:S01]  /*0d90*/  MUFU.EX2 R30, R30 ;  /* 0x0000001e001e7308 */ /* 0x000e620000000800 */
[----:B------:R-:W-:Y:S01]  /*0da0*/  F2FP.PACK_AB R23, R48, R47 ;  /* 0x0000002f3017723e */ /* 0x000fe200000000ff */
[----:B------:R-:W-:Y:S01]  /*0db0*/  SHFL.BFLY PT, R51, R50, 0x2, 0x1f ;  /* 0x0c401f0032337f89 */ /* 0x000fe200000e0000 */
[----:B0-----:R-:W-:-:S05]  /*0dc0*/  FADD R49, R22, R25 ;  /* 0x0000001916317221 */ /* 0x001fca0000000000 */
[----:B------:R-:W0:Y:S01]  /*0dd0*/  MUFU.EX2 R43, R43 ;  /* 0x0000002b002b7308 */ /* 0x000e220000000800 */
[----:B------:R-:W-:Y:S02]  /*0de0*/  F2FP.PACK_AB R22, R22, R21 ;  /* 0x000000151616723e */ /* 0x000fe400000000ff */
[----:B------:R-:W-:Y:S01]  /*0df0*/  F2FP.PACK_AB R21, R46, R31 ;  /* 0x0000001f2e15723e */ /* 0x000fe200000000ff */
[----:B------:R-:W3:Y:S01]  /*0e00*/  SHFL.BFLY PT, R52, R49, 0x2, 0x1f ;  /* 0x0c401f0031347f89 */ /* 0x000ee200000e0000 */
[C---:B-1----:R-:W-:Y:S02]  /*0e10*/  FMUL R16, R30.reuse, R16 ;  /* 0x000000101e107220 */ /* 0x042fe40000400000 */
[C---:B------:R-:W-:Y:S02]  /*0e20*/  FMUL R17, R30.reuse, R17 ;  /* 0x000000111e117220 */ /* 0x040fe40000400000 */
[C---:B------:R-:W-:Y:S02]  /*0e30*/  FMUL R12, R30.reuse, R12 ;  /* 0x0000000c1e0c7220 */ /* 0x040fe40000400000 */
[----:B------:R-:W-:-:S02]  /*0e40*/  FMUL R13, R30, R13 ;  /* 0x0000000d1e0d7220 */ /* 0x000fc40000400000 */
[C---:B0-----:R-:W-:Y:S02]  /*0e50*/  FMUL R18, R43.reuse, R18 ;  /* 0x000000122b127220 */ /* 0x041fe40000400000 */
[C---:B------:R-:W-:Y:S02]  /*0e60*/  FMUL R19, R43.reuse, R19 ;  /* 0x000000132b137220 */ /* 0x040fe40000400000 */
[C---:B------:R-:W-:Y:S02]  /*0e70*/  FMUL R14, R43.reuse, R14 ;  /* 0x0000000e2b0e7220 */ /* 0x040fe40000400000 */
[----:B------:R-:W-:Y:S02]  /*0e80*/  FMUL R15, R43, R15 ;  /* 0x0000000f2b0f7220 */ /* 0x000fe40000400000 */
[----:B---3--:R-:W-:-:S05]  /*0e90*/  FADD R44, R49, R52 ;  /* 0x00000034312c7221 */ /* 0x008fca0000000000 */
[----:B------:R-:W0:Y:S04]  /*0ea0*/  SHFL.BFLY PT, R31, R44, 0x1, 0x1f ;  /* 0x0c201f002c1f7f89 */ /* 0x000e2800000e0000 */
[----:B--2---:R1:W-:Y:S01]  /*0eb0*/  STS.U16 [R40+0x800], R45 ;  /* 0x0008002d28007388 */ /* 0x0043e20000000400 */
[----:B0-----:R-:W-:-:S03]  /*0ec0*/  FADD R31, R44, R31 ;  /* 0x0000001f2c1f7221 */ /* 0x001fc60000000000 */
[----:B------:R-:W-:Y:S01]  /*0ed0*/  BAR.SYNC.DEFER_BLOCKING 0x0 ;  /* 0x0000000000007b1d */ /* 0x000fe20000010000 */
[----:B------:R-:W-:Y:S01]  /*0ee0*/  MOV R44, R29 ;  /* 0x0000001d002c7202 */ /* 0x000fe20000000f00 */
[----:B------:R-:W-:Y:S02]  /*0ef0*/  FFMA R3, R30, R3, R31 ;  /* 0x000000031e037223 */ /* 0x000fe4000000001f */
[----:B-1----:R-:W-:-:S05]  /*0f00*/  FADD R45, R50, R51 ;  /* 0x00000033322d7221 */ /* 0x002fca0000000000 */
[----:B------:R-:W0:Y:S04]  /*0f10*/  SHFL.BFLY PT, R46, R45, 0x1, 0x1f ;  /* 0x0c201f002d2e7f89 */ /* 0x000e2800000e0000 */
[----:B------:R-:W1:Y:S01]  /*0f20*/  LDSM.16.M88.4 R24, [R35+0x800] ;  /* 0x000800002318783b */ /* 0x000e620000000200 */
[----:B0-----:R-:W-:-:S04]  /*0f30*/  FADD R46, R45, R46 ;  /* 0x0000002e2d2e7221 */ /* 0x001fc80000000000 */
[----:B------:R-:W-:Y:S02]  /*0f40*/  FFMA R2, R43, R2, R46 ;  /* 0x000000022b027223 */ /* 0x000fe4000000002e */
[----:B------:R-:W-:Y:S01]  /*0f50*/  IMAD.MOV.U32 R43, RZ, RZ, R28 ;  /* 0x000000ffff2b7224 */ /* 0x000fe200078e001c */
[C---:B-1----:R-:W-:Y:S08]  /*0f60*/  HMMA.16816.F32 R16, R20.reuse, R24, R16 ;  /* 0x000000181410723c */ /* 0x042ff00000001810 */
[----:B------:R-:W-:Y:S07]  /*0f70*/  HMMA.16816.F32 R12, R20, R26, R12 ;  /* 0x0000001a140c723c */ /* 0x000fee000000180c */
[----:B------:R-:W-:Y:S01]  /*0f80*/  MOV R21, UR5 ;  /* 0x0000000500157c02 */ /* 0x000fe20008000f00 */
[----:B------:R-:W-:-:S03]  /*0f90*/  IMAD.MOV.U32 R20, RZ, RZ, 0x10 ;  /* 0x00000010ff147424 */ /* 0x000fc600078e00ff */
[----:B------:R-:W-:Y:S01]  /*0fa0*/  ISETP.GE.U32.AND.EX P0, PT, R21, RZ, PT, P0 ;  /* 0x000000ff1500720c */ /* 0x000fe20003f06100 */
[C---:B------:R-:W-:Y:S02]  /*0fb0*/  IMAD R38, R20.reuse, c[0x0][0x1b4], R38 ;  /* 0x00006d0014267a24 */ /* 0x040fe400078e0226 */
[----:B------:R-:W-:-:S10]  /*0fc0*/  IMAD R39, R20, c[0x0][0x1a4], R39 ;  /* 0x0000690014277a24 */ /* 0x000fd400078e0227 */
[----:B------:R-:W-:Y:S05]  /*0fd0*/  @!P0 BRA `(.L_x_1) ;  /* 0xfffff74000008947 */ /* 0x000fea000383ffff */
.L_x_0:
[----:B------:R-:W-:Y:S01]  /*0fe0*/  IMAD.MOV.U32 R22, RZ, RZ, R13 ;  /* 0x000000ffff167224 */ /* 0x000fe200078e000d */
[--C-:B------:R-:W-:Y:S01]  /*0ff0*/  SHF.R.S32.HI R13, RZ, 0x3, R9.reuse ;  /* 0x00000003ff0d7819 */ /* 0x100fe20000011409 */
[----:B------:R-:W-:Y:S01]  /*1000*/  IMAD R0, R8, c[0x0][0x1c0], RZ ;  /* 0x0000700008007a24 */ /* 0x000fe200078e02ff */
[----:B------:R-:W-:Y:S01]  /*1010*/  ISETP.NE.U32.AND P0, PT, R5, RZ, PT ;  /* 0x000000ff0500720c */ /* 0x000fe20003f05070 */
[----:B------:R-:W-:Y:S01]  /*1020*/  IMAD R11, R7, c[0x0][0x1c4], RZ ;  /* 0x00007100070b7a24 */ /* 0x000fe200078e02ff */
[----:B------:R-:W-:Y:S01]  /*1030*/  MOV R23, R3 ;  /* 0x0000000300177202 */ /* 0x000fe20000000f00 */
[C---:B------:R-:W-:Y:S01]  /*1040*/  IMAD.SHL.U32 R5, R0.reuse, 0x2, RZ ;  /* 0x0000000200057824 */ /* 0x040fe200078e00ff */
[----:B------:R-:W-:Y:S01]  /*1050*/  SGXT R13, R13, 0x1 ;  /* 0x000000010d0d781a */ /* 0x000fe20000000200 */
[----:B------:R-:W-:Y:S01]  /*1060*/  IMAD.HI R10, R0, 0x2, RZ ;  /* 0x00000002000a7827 */ /* 0x000fe200078e02ff */
[----:B------:R-:W-:Y:S01]  /*1070*/  FSETP.GT.AND P3, PT, |R23|, 8.50705917302346158658e+37, PT ;  /* 0x7e8000001700780b */ /* 0x000fe20003f64200 */
[----:B------:R-:W-:Y:S01]  /*1080*/  BAR.SYNC.DEFER_BLOCKING 0x0 ;  /* 0x0000000000007b1d */ /* 0x000fe20000010000 */
[----:B------:R-:W-:Y:S01]  /*1090*/  SHF.R.U32.HI R20, RZ, 0x1, R9 ;  /* 0x00000001ff147819 */ /* 0x000fe20000011609 */
[----:B------:R-:W-:Y:S01]  /*10a0*/  IMAD.SHL.U32 R0, R11, 0x2, RZ ;  /* 0x000000020b007824 */ /* 0x000fe200078e00ff */
[----:B------:R-:W-:Y:S01]  /*10b0*/  LOP3.LUT R13, R13, 0x240, RZ, 0xc0, !PT ;  /* 0x000002400d0d7812 */ /* 0x000fe200078ec0ff */
[----:B------:R-:W-:Y:S01]  /*10c0*/  IMAD.HI R11, R11, 0x2, RZ ;  /* 0x000000020b0b7827 */ /* 0x000fe200078e02ff */
[----:B------:R-:W-:-:S02]  /*10d0*/  FSETP.GEU.AND P6, PT, |R23|, 1.175494350822287508e-38, PT ;  /* 0x008000001700780b */ /* 0x000fc40003fce200 */
[----:B------:R-:W-:Y:S01]  /*10e0*/  IADD3 R5, P1, P2, R0, c[0x0][0x178], R5 ;  /* 0x00005e0000057a10 */ /* 0x000fe20007a3e005 */
[----:B------:R-:W-:Y:S01]  /*10f0*/  IMAD.MOV.U32 R25, RZ, RZ, R2 ;  /* 0x000000ffff197224 */ /* 0x000fe200078e0002 */
[----:B------:R-:W-:Y:S01]  /*1100*/  LOP3.LUT R13, R13, 0x40, R20, 0x78, !PT ;  /* 0x000000400d0d7812 */ /* 0x000fe200078e7814 */
[----:B------:R-:W-:Y:S01]  /*1110*/  FMUL R2, R23, 8388608 ;  /* 0x4b00000017027820 */ /* 0x000fe20000400000 */
[----:B------:R-:W-:Y:S01]  /*1120*/  IADD3.X R3, R11, c[0x0][0x17c], R10, P1, P2 ;  /* 0x00005f000b037a10 */ /* 0x000fe20000fe440a */
[----:B------:R-:W-:Y:S01]  /*1130*/  @P3 FMUL R16, R16, 0.25 ;  /* 0x3e80000010103820 */ /* 0x000fe20000400000 */
[----:B------:R-:W-:Y:S01]  /*1140*/  SHF.R.S32.HI R10, RZ, 0x5, R9 ;  /* 0x00000005ff0a7819 */ /* 0x000fe20000011409 */
[----:B------:R-:W-:Y:S01]  /*1150*/  IMAD R42, R42, 0x4, R13 ;  /* 0x000000042a2a7824 */ /* 0x000fe200078e020d */
[C---:B------:R-:W-:Y:S01]  /*1160*/  FSETP.GEU.AND P4, PT, R23.reuse, 1.175494350822287508e-38, PT ;  /* 0x008000001700780b */ /* 0x040fe20003f8e000 */
[----:B------:R-:W-:Y:S01]  /*1170*/  IMAD.MOV.U32 R24, RZ, RZ, R12 ;  /* 0x000000ffff187224 */ /* 0x000fe200078e000c */
[----:B------:R-:W-:Y:S01]  /*1180*/  SHF.R.S32.HI R13, RZ, 0x4, R9 ;  /* 0x00000004ff0d7819 */ /* 0x000fe20000011409 */
[----:B------:R-:W-:Y:S01]  /*1190*/  @!P6 FMUL R16, R16, 16777216 ;  /* 0x4b8000001010e820 */ /* 0x000fe20000400000 */
[----:B------:R-:W-:Y:S01]  /*11a0*/  SGXT R10, R10, 0x1 ;  /* 0x000000010a0a781a */ /* 0x000fe20000000200 */
[----:B------:R-:W-:Y:S01]  /*11b0*/  @P3 FMUL R22, R22, 0.25 ;  /* 0x3e80000016163820 */ /* 0x000fe20000400000 */
[----:B------:R-:W-:Y:S01]  /*11c0*/  FSEL R2, R2, R23, !P4 ;  /* 0x0000001702027208 */ /* 0x000fe20006000000 */
[----:B------:R-:W-:Y:S01]  /*11d0*/  @P3 FMUL R23, R23, 0.25 ;  /* 0x3e80000017173820 */ /* 0x000fe20000400000 */
[----:B------:R-:W-:Y:S01]  /*11e0*/  SGXT R13, R13, 0x1 ;  /* 0x000000010d0d781a */ /* 0x000fe20000000200 */
[----:B------:R-:W-:Y:S01]  /*11f0*/  @P3 FMUL R24, R24, 0.25 ;  /* 0x3e80000018183820 */ /* 0x000fe20000400000 */
[----:B------:R-:W-:Y:S01]  /*1200*/  LOP3.LUT R11, R10, 0x404, RZ, 0xc0, !PT ;  /* 0x000004040a0b7812 */ /* 0x000fe200078ec0ff */
[----:B------:R-:W-:Y:S01]  /*1210*/  @!P6 FMUL R23, R23, 16777216 ;  /* 0x4b8000001717e820 */ /* 0x000fe20000400000 */
[C---:B------:R-:W-:Y:S01]  /*1220*/  FSETP.GT.AND P2, PT, |R25|.reuse, 8.50705917302346158658e+37, PT ;  /* 0x7e8000001900780b */ /* 0x040fe20003f44200 */
[----:B------:R-:W-:Y:S01]  /*1230*/  FMUL R10, R25, 8388608 ;  /* 0x4b000000190a7820 */ /* 0x000fe20000400000 */
[----:B------:R-:W-:Y:S01]  /*1240*/  LOP3.LUT R20, R13, 0x404, RZ, 0xc0, !PT ;  /* 0x000004040d147812 */ /* 0x000fe200078ec0ff */
[----:B------:R-:W-:Y:S01]  /*1250*/  @P3 FMUL R17, R17, 0.25 ;  /* 0x3e80000011113820 */ /* 0x000fe20000400000 */
[----:B------:R-:W-:Y:S01]  /*1260*/  LOP3.LUT R13, R11, 0xbc, R4, 0x78, !PT ;  /* 0x000000bc0b0d7812 */ /* 0x000fe200078e7804 */
[----:B------:R-:W-:Y:S01]  /*1270*/  @!P6 FMUL R22, R22, 16777216 ;  /* 0x4b8000001616e820 */ /* 0x000fe20000400000 */
[----:B------:R-:W0:Y:S01]  /*1280*/  MUFU.RCP R11, R23 ;  /* 0x00000017000b7308 */ /* 0x000e220000001000 */
[C---:B------:R-:W-:Y:S01]  /*1290*/  FSETP.GEU.AND P5, PT, |R25|.reuse, 1.175494350822287508e-38, PT ;  /* 0x008000001900780b */ /* 0x040fe20003fae200 */
[----:B------:R-:W-:Y:S01]  /*12a0*/  @!P6 FMUL R24, R24, 16777216 ;  /* 0x4b8000001818e820 */ /* 0x000fe20000400000 */
[----:B------:R-:W-:Y:S01]  /*12b0*/  FSETP.GEU.AND P1, PT, R25, 1.175494350822287508e-38, PT ;  /* 0x008000001900780b */ /* 0x000fe20003f2e000 */
[----:B------:R-:W-:Y:S01]  /*12c0*/  @!P6 FMUL R17, R17, 16777216 ;  /* 0x4b8000001111e820 */ /* 0x000fe20000400000 */
[----:B------:R-:W-:Y:S01]  /*12d0*/  SHF.L.U32 R21, R9, 0x2, RZ ;  /* 0x0000000209157819 */ /* 0x000fe200000006ff */
[----:B------:R-:W-:Y:S01]  /*12e0*/  IMAD.MOV.U32 R31, RZ, RZ, 0x3dc6b27f ;  /* 0x3dc6b27fff1f7424 */ /* 0x000fe200078e00ff */
[----:B------:R-:W-:Y:S01]  /*12f0*/  FSEL R10, R10, R25, !P1 ;  /* 0x000000190a0a7208 */ /* 0x000fe20004800000 */
[----:B------:R-:W-:Y:S01]  /*1300*/  @P2 FMUL R25, R25, 0.25 ;  /* 0x3e80000019192820 */ /* 0x000fe20000400000 */
[----:B------:R-:W-:Y:S01]  /*1310*/  LOP3.LUT R12, R9, 0x8, RZ, 0xc0, !PT ;  /* 0x00000008090c7812 */ /* 0x000fe200078ec0ff */
[----:B------:R-:W-:Y:S01]  /*1320*/  @P2 FMUL R15, R15, 0.25 ;  /* 0x3e8000000f0f2820 */ /* 0x000fe20000400000 */
[----:B------:R-:W-:Y:S01]  /*1330*/  LOP3.LUT R21, R21, 0xc0, RZ, 0xc0, !PT ;  /* 0x000000c015157812 */ /* 0x000fe200078ec0ff */
[----:B------:R-:W-:Y:S01]  /*1340*/  @P2 FMUL R19, R19, 0.25 ;  /* 0x3e80000013132820 */ /* 0x000fe20000400000 */
[----:B------:R-:W-:Y:S01]  /*1350*/  ISETP.GE.U32.AND P3, PT, R10, 0x7f800000, PT ;  /* 0x7f8000000a00780c */ /* 0x000fe20003f66070 */
[----:B------:R-:W-:Y:S01]  /*1360*/  @!P5 FMUL R25, R25, 16777216 ;  /* 0x4b8000001919d820 */ /* 0x000fe20000400000 */
[----:B------:R-:W-:Y:S01]  /*1370*/  LEA.HI R0, R12, R21, RZ, 0x1f ;  /* 0x000000150c007211 */ /* 0x000fe200078ff8ff */
[----:B0-----:R-:W-:Y:S01]  /*1380*/  FMUL R27, R11, R16 ;  /* 0x000000100b1b7220 */ /* 0x001fe20000400000 */
[C---:B------:R-:W-:Y:S01]  /*1390*/  SHF.L.U32 R12, R9.reuse, 0x6, RZ ;  /* 0x00000006090c7819 */ /* 0x040fe200000006ff */
[----:B------:R-:W0:Y:S01]  /*13a0*/  MUFU.RCP R16, R25 ;  /* 0x0000001900107308 */ /* 0x000e220000001000 */
[----:B------:R-:W-:Y:S01]  /*13b0*/  IMAD.SHL.U32 R9, R9, 0x8, RZ ;  /* 0x0000000809097824 */ /* 0x000fe200078e00ff */
[----:B------:R-:W-:Y:S01]  /*13c0*/  LOP3.LUT R4, R4, 0xf8, RZ, 0xc0, !PT ;  /* 0x000000f804047812 */ /* 0x000fe200078ec0ff */
[----:B------:R-:W-:Y:S01]  /*13d0*/  FMUL R23, R11, R22 ;  /* 0x000000160b177220 */ /* 0x000fe20000400000 */
[----:B------:R-:W-:Y:S01]  /*13e0*/  LOP3.LUT R30, R13, 0x40, R12, 0xf8, !PT ;  /* 0x000000400d1e7812 */ /* 0x000fe200078ef80c */
[C---:B------:R-:W-:Y:S01]  /*13f0*/  FMUL R24, R11.reuse, R24 ;  /* 0x000000180b187220 */ /* 0x040fe20000400000 */
[----:B------:R-:W-:Y:S01]  /*1400*/  IADD3 R12, R10, -0x3f3504f3, RZ ;  /* 0xc0cafb0d0a0c7810 */ /* 0x000fe20007ffe0ff */
[----:B------:R-:W-:Y:S01]  /*1410*/  FMUL R26, R11, R17 ;  /* 0x000000110b1a7220 */ /* 0x000fe20000400000 */
[----:B------:R-:W-:Y:S01]  /*1420*/  IADD3 R11, R2, -0x3f3504f3, RZ ;  /* 0xc0cafb0d020b7810 */ /* 0x000fe20007ffe0ff */
[----:B------:R-:W-:Y:S01]  /*1430*/  @P2 FMUL R14, R14, 0.25 ;  /* 0x3e8000000e0e2820 */ /* 0x000fe20000400000 */
[----:B------:R-:W-:Y:S01]  /*1440*/  LOP3.LUT R21, R12, 0xff800000, RZ, 0xc0, !PT ;  /* 0xff8000000c157812 */ /* 0x000fe200078ec0ff */
[----:B------:R-:W-:Y:S01]  /*1450*/  @P2 FMUL R18, R18, 0.25 ;  /* 0x3e80000012122820 */ /* 0x000fe20000400000 */
[----:B------:R-:W-:Y:S01]  /*1460*/  LOP3.LUT R9, R9, 0x38, RZ, 0xc0, !PT ;  /* 0x0000003809097812 */ /* 0x000fe200078ec0ff */
[----:B------:R-:W-:Y:S01]  /*1470*/  @!P5 FMUL R15, R15, 16777216 ;  /* 0x4b8000000f0fd820 */ /* 0x000fe20000400000 */
[----:B------:R-:W-:Y:S01]  /*1480*/  LOP3.LUT R17, R11, 0xff800000, RZ, 0xc0, !PT ;  /* 0xff8000000b117812 */ /* 0x000fe200078ec0ff */
[----:B------:R-:W-:Y:S01]  /*1490*/  @!P5 FMUL R19, R19, 16777216 ;  /* 0x4b8000001313d820 */ /* 0x000fe20000400000 */
[----:B------:R-:W-:Y:S01]  /*14a0*/  IADD3 R13, R9, R42, R20 ;  /* 0x0000002a090d7210 */ /* 0x000fe20007ffe014 */
[----:B------:R-:W-:Y:S01]  /*14b0*/  @!P5 FMUL R14, R14, 16777216 ;  /* 0x4b8000000e0ed820 */ /* 0x000fe20000400000 */
[----:B------:R-:W-:Y:S01]  /*14c0*/  IADD3 R11, R2, -R17, RZ ;  /* 0x80000011020b7210 */ /* 0x000fe20007ffe0ff */
[----:B------:R-:W-:Y:S01]  /*14d0*/  @!P5 FMUL R18, R18, 16777216 ;  /* 0x4b8000001212d820 */ /* 0x000fe20000400000 */
[----:B------:R-:W-:Y:S01]  /*14e0*/  F2FP.PACK_AB R24, R24, R27 ;  /* 0x0000001b1818723e */ /* 0x000fe200000000ff */
[----:B------:R-:W-:Y:S01]  /*14f0*/  IMAD.IADD R12, R10, 0x1, -R21 ;  /* 0x000000010a0c7824 */ /* 0x000fe200078e0a15 */
[----:B------:R-:W-:Y:S01]  /*1500*/  F2FP.PACK_AB R23, R23, R26 ;  /* 0x0000001a1717723e */ /* 0x000fe200000000ff */
[C---:B0-----:R-:W-:Y:S01]  /*1510*/  FMUL R20, R16.reuse, R15 ;  /* 0x0000000f10147220 */ /* 0x041fe20000400000 */
[----:B------:R-:W-:Y:S01]  /*1520*/  I2F R17, R17 ;  /* 0x0000001100117306 */ /* 0x000fe20000201400 */
[C---:B------:R-:W-:Y:S01]  /*1530*/  FMUL R19, R16.reuse, R19 ;  /* 0x0000001310137220 */ /* 0x040fe20000400000 */
[----:B------:R0:W-:Y:S01]  /*1540*/  STS [R30], R24 ;  /* 0x000000181e007388 */ /* 0x0001e20000000800 */
[----:B------:R-:W-:Y:S01]  /*1550*/  FMUL R22, R16, R14 ;  /* 0x0000000e10167220 */ /* 0x000fe20000400000 */
[----:B------:R-:W-:Y:S01]  /*1560*/  ISETP.GE.U32.AND P2, PT, R2, 0x7f800000, PT ;  /* 0x7f8000000200780c */ /* 0x000fe20003f46070 */
[----:B------:R-:W-:Y:S01]  /*1570*/  FMUL R25, R16, R18 ;  /* 0x0000001210197220 */ /* 0x000fe20000400000 */
[----:B------:R-:W-:Y:S01]  /*1580*/  F2FP.PACK_AB R19, R20, R19 ;  /* 0x000000131413723e */ /* 0x000fe200000000ff */
[----:B------:R-:W-:Y:S01]  /*1590*/  FADD R12, R12, -1 ;  /* 0xbf8000000c0c7421 */ /* 0x000fe20000000000 */
[----:B------:R-:W-:Y:S01]  /*15a0*/  LOP3.LUT R20, R30, 0x40, RZ, 0x3c, !PT ;  /* 0x000000401e147812 */ /* 0x000fe200078e3cff */
[----:B------:R-:W-:Y:S01]  /*15b0*/  FADD R11, R11, -1 ;  /* 0xbf8000000b0b7421 */ /* 0x000fe20000000000 */
[----:B------:R-:W-:Y:S01]  /*15c0*/  F2FP.PACK_AB R22, R22, R25 ;  /* 0x000000191616723e */ /* 0x000fe200000000ff */
[CC--:B------:R-:W-:Y:S01]  /*15d0*/  FFMA.FTZ R15, R12.reuse, R31.reuse, -0.16845393180847167969 ;  /* 0xbe2c7f300c0f7423 */ /* 0x0c0fe2000001001f */
[----:B------:R-:W-:Y:S01]  /*15e0*/  STS [R30+0x100], R23 ;  /* 0x000100171e007388 */ /* 0x000fe20000000800 */
[----:B------:R-:W-:Y:S01]  /*15f0*/  FFMA.FTZ R14, R11, R31, -0.16845393180847167969 ;  /* 0xbe2c7f300b0e7423 */ /* 0x000fe2000001001f */
[----:B0-----:R-:W-:Y:S01]  /*1600*/  LOP3.LUT R24, R13, 0x4, RZ, 0x3c, !PT ;  /* 0x000000040d187812 */ /* 0x001fe200078e3cff */
[C---:B------:R-:W-:Y:S01]  /*1610*/  FFMA.FTZ R15, R12.reuse, R15, 0.1716887056827545166 ;  /* 0x3e2fcf2a0c0f7423 */ /* 0x040fe2000001000f */
[----:B------:R-:W-:Y:S01]  /*1620*/  STS [R20+0x200], R22 ;  /* 0x0002001614007388 */ /* 0x000fe20000000800 */
[C---:B------:R-:W-:Y:S01]  /*1630*/  FFMA.FTZ R14, R11.reuse, R14, 0.1716887056827545166 ;  /* 0x3e2fcf2a0b0e7423 */ /* 0x040fe2000001000e */
[----:B------:R-:W0:Y:S01]  /*1640*/  I2F R18, R21 ;  /* 0x0000001500127306 */ /* 0x000e220000201400 */
[C---:B------:R-:W-:Y:S01]  /*1650*/  FFMA.FTZ R15, R12.reuse, R15, -0.17900948226451873779 ;  /* 0xbe374e430c0f7423 */ /* 0x040fe2000001000f */
[----:B------:R1:W-:Y:S01]  /*1660*/  STS [R20+0x300], R19 ;  /* 0x0003001314007388 */ /* 0x0003e20000000800 */
[----:B------:R-:W-:Y:S01]  /*1670*/  FFMA.FTZ R14, R11, R14, -0.17900948226451873779 ;  /* 0xbe374e430b0e7423 */ /* 0x000fe2000001000e */
[----:B------:R-:W-:Y:S01]  /*1680*/  IADD3 R0, R9, R0, RZ ;  /* 0x0000000009007210 */ /* 0x000fe20007ffe0ff */
[----:B------:R-:W-:Y:S01]  /*1690*/  FFMA.FTZ R15, R12, R15, 0.20512372255325317383 ;  /* 0x3e520bf40c0f7423 */ /* 0x000fe2000001000f */
[----:B------:R-:W-:Y:S01]  /*16a0*/  BAR.SYNC.DEFER_BLOCKING 0x0 ;  /* 0x0000000000007b1d */ /* 0x000fe20000010000 */
[----:B------:R-:W-:-:S02]  /*16b0*/  FFMA.FTZ R14, R11, R14, 0.20512372255325317383 ;  /* 0x3e520bf40b0e7423 */ /* 0x000fc4000001000e */
[C---:B------:R-:W-:Y:S02]  /*16c0*/  FFMA.FTZ R15, R12.reuse, R15, -0.24046532809734344482 ;  /* 0xbe763c8b0c0f7423 */ /* 0x040fe4000001000f */
[C---:B------:R-:W-:Y:S02]  /*16d0*/  FFMA.FTZ R14, R11.reuse, R14, -0.24046532809734344482 ;  /* 0xbe763c8b0b0e7423 */ /* 0x040fe4000001000e */
[C---:B------:R-:W-:Y:S02]  /*16e0*/  FFMA.FTZ R15, R12.reuse, R15, 0.28857114911079406738 ;  /* 0x3e93bf990c0f7423 */ /* 0x040fe4000001000f */
[C---:B------:R-:W-:Y:S02]  /*16f0*/  FFMA.FTZ R14, R11.reuse, R14, 0.28857114911079406738 ;  /* 0x3e93bf990b0e7423 */ /* 0x040fe4000001000e */
[----:B------:R-:W-:Y:S02]  /*1700*/  FFMA.FTZ R15, R12, R15, -0.36067417263984680176 ;  /* 0xbeb8aa490c0f7423 */ /* 0x000fe4000001000f */
[----:B------:R-:W-:-:S02]  /*1710*/  FFMA.FTZ R14, R11, R14, -0.36067417263984680176 ;  /* 0xbeb8aa490b0e7423 */ /* 0x000fc4000001000e */
[C---:B------:R-:W-:Y:S02]  /*1720*/  FFMA.FTZ R15, R12.reuse, R15, 0.48089820146560668945 ;  /* 0x3ef6384a0c0f7423 */ /* 0x040fe4000001000f */
[C---:B------:R-:W-:Y:S02]  /*1730*/  FFMA.FTZ R14, R11.reuse, R14, 0.48089820146560668945 ;  /* 0x3ef6384a0b0e7423 */ /* 0x040fe4000001000e */
[C---:B------:R-:W-:Y:S02]  /*1740*/  FFMA.FTZ R15, R12.reuse, R15, -0.72134751081466674805 ;  /* 0xbf38aa3b0c0f7423 */ /* 0x040fe4000001000f */
[C---:B------:R-:W-:Y:S01]  /*1750*/  FFMA.FTZ R16, R11.reuse, R14, -0.72134751081466674805 ;  /* 0xbf38aa3b0b107423 */ /* 0x040fe2000001000e */
[----:B------:R-:W-:Y:S01]  /*1760*/  FSEL R14, RZ, -23, P4 ;  /* 0xc1b80000ff0e7808 */ /* 0x000fe20002000000 */
[C---:B-1----:R-:W-:Y:S01]  /*1770*/  FMUL R19, R12.reuse, R15 ;  /* 0x0000000f0c137220 */ /* 0x042fe20000400000 */
[----:B------:R1:W2:Y:S01]  /*1780*/  LDS R23, [R13] ;  /* 0x000000000d177984 */ /* 0x0002a20000000800 */
[C---:B------:R-:W-:Y:S01]  /*1790*/  FMUL R16, R11.reuse, R16 ;  /* 0x000000100b107220 */ /* 0x040fe20000400000 */
[----:B------:R-:W-:Y:S01]  /*17a0*/  FSEL R15, RZ, -23, P1 ;  /* 0xc1b80000ff0f7808 */ /* 0x000fe20000800000 */
[----:B------:R-:W-:Y:S01]  /*17b0*/  FMUL R19, R12, R19 ;  /* 0x000000130c137220 */ /* 0x000fe20000400000 */
[----:B------:R3:W4:Y:S01]  /*17c0*/  LDS R25, [R24] ;  /* 0x0000000018197984 */ /* 0x0007220000000800 */
[----:B------:R-:W-:Y:S01]  /*17d0*/  FMUL R16, R11, R16 ;  /* 0x000000100b107220 */ /* 0x000fe20000400000 */
[----:B------:R-:W-:Y:S01]  /*17e0*/  FSETP.NEU.AND P1, PT, R2, RZ, PT ;  /* 0x000000ff0200720b */ /* 0x000fe20003f2d000 */
[----:B0-----:R-:W-:-:S02]  /*17f0*/  FFMA.FTZ R15, R18, 1.1920928955078125e-07, R15 ;  /* 0x34000000120f7823 */ /* 0x001fc4000001000f */
[----:B------:R-:W-:Y:S02]  /*1800*/  IMAD R18, R6, c[0x0][0x1c8], RZ ;  /* 0x0000720006127a24 */ /* 0x000fe400078e02ff */
[----:B-1----:R-:W-:Y:S02]  /*1810*/  IMAD.MOV.U32 R13, RZ, RZ, c[0x0][0x1c8] ;  /* 0x00007200ff0d7624 */ /* 0x002fe400078e00ff */
[----:B------:R-:W-:Y:S02]  /*1820*/  FFMA.FTZ R14, R17, 1.1920928955078125e-07, R14 ;  /* 0x34000000110e7823 */ /* 0x000fe4000001000e */
[----:B------:R-:W-:Y:S02]  /*1830*/  FFMA.FTZ R11, R11, 1.4426950216293334961, R16 ;  /* 0x3fb8aa3b0b0b7823 */ /* 0x000fe40000010010 */
[----:B------:R-:W-:Y:S02]  /*1840*/  FFMA.FTZ R12, R12, 1.4426950216293334961, R19 ;  /* 0x3fb8aa3b0c0c7823 */ /* 0x000fe40000010013 */
[----:B------:R-:W-:-:S02]  /*1850*/  IMAD R20, R13, 0x4, R18 ;  /* 0x000000040d147824 */ /* 0x000fc400078e0212 */
[----:B------:R-:W-:Y:S01]  /*1860*/  FADD R6, R14, R11 ;  /* 0x0000000b0e067221 */ /* 0x000fe20000000000 */
[----:B------:R-:W-:Y:S01]  /*1870*/  @P2 MOV R11, 0x7f800000 ;  /* 0x7f800000000b2802 */ /* 0x000fe20000000f00 */
[----:B------:R-:W-:Y:S01]  /*1880*/  FADD R16, R15, R12 ;  /* 0x0000000c0f107221 */ /* 0x000fe20000000000 */
[C---:B------:R-:W-:Y:S01]  /*1890*/  LEA R22, R13.reuse, R20, 0x2 ;  /* 0x000000140d167211 */ /* 0x040fe200078e10ff */
[----:B------:R-:W-:Y:S01]  /*18a0*/  @P3 IMAD.MOV.U32 R15, RZ, RZ, 0x7f800000 ;  /* 0x7f800000ff0f3424 */ /* 0x000fe200078e00ff */
[----:B------:R-:W-:Y:S01]  /*18b0*/  LEA R12, P4, R20, R5, 0x1 ;  /* 0x00000005140c7211 */ /* 0x000fe200078808ff */
[----:B------:R-:W-:Y:S01]  /*18c0*/  @P2 FFMA.FTZ R6, R2, R11, +INF ;  /* 0x7f80000002062423 */ /* 0x000fe2000001000b */
[C---:B------:R-:W-:Y:S01]  /*18d0*/  FSETP.NEU.AND P2, PT, R10.reuse, RZ, PT ;  /* 0x000000ff0a00720b */ /* 0x040fe20003f4d000 */
[----:B------:R-:W-:Y:S01]  /*18e0*/  @P3 FFMA.FTZ R16, R10, R15, +INF ;  /* 0x7f8000000a103423 */ /* 0x000fe2000001000f */
[-C--:B------:R-:W-:Y:S01]  /*18f0*/  LEA R10, P3, R18, R5.reuse, 0x1 ;  /* 0x00000005120a7211 */ /* 0x080fe200078608ff */
[----:B---3--:R-:W-:Y:S01]  /*1900*/  IMAD R24, R13, 0x4, R22 ;  /* 0x000000040d187824 */ /* 0x008fe200078e0216 */
[----:B------:R-:W-:-:S02]  /*1910*/  LEA R14, P5, R22, R5, 0x1 ;  /* 0x00000005160e7211 */ /* 0x000fc400078a08ff */
[----:B------:R-:W-:Y:S02]  /*1920*/  LEA.HI.X.SX32 R11, R18, R3, 0x1, P3 ;  /* 0x00000003120b7211 */ /* 0x000fe400018f0eff */
[----:B------:R-:W-:Y:S02]  /*1930*/  LEA R2, P3, R24, R5, 0x1 ;  /* 0x0000000518027211 */ /* 0x000fe400078608ff */
[----:B------:R-:W-:Y:S02]  /*1940*/  FSEL R5, R6, -INF , P1 ;  /* 0xff80000006057808 */ /* 0x000fe40000800000 */
[-C--:B------:R-:W-:Y:S01]  /*1950*/  LEA.HI.X.SX32 R13, R20, R3.reuse, 0x1, P4 ;  /* 0x00000003140d7211 */ /* 0x080fe200020f0eff */
[----:B--2---:R0:W-:Y:S01]  /*1960*/  STG.E.U16 [R10.64], R23 ;  /* 0x000000170a007986 */ /* 0x0041e2000c101506 */
[-C--:B------:R-:W-:Y:S01]  /*1970*/  LEA.HI.X.SX32 R15, R22, R3.reuse, 0x1, P5 ;  /* 0x00000003160f7211 */ /* 0x080fe200028f0eff */
[----:B------:R-:W-:Y:S01]  /*1980*/  FFMA R28, R5, 0.69314718246459960938, R28 ;  /* 0x3f317218051c7823 */ /* 0x000fe2000000001c */
[----:B------:R-:W-:Y:S01]  /*1990*/  PRMT R5, R23, 0x7632, R5 ;  /* 0x0000763217057816 */ /* 0x000fe20000000005 */
[----:B----4-:R0:W-:Y:S01]  /*19a0*/  STG.E.U16 [R12.64], R25 ;  /* 0x000000190c007986 */ /* 0x0101e2000c101506 */
[----:B------:R-:W-:-:S02]  /*19b0*/  LEA.HI.X.SX32 R3, R24, R3, 0x1, P3 ;  /* 0x0000000318037211 */ /* 0x000fc400018f0eff */
[----:B------:R-:W-:Y:S01]  /*19c0*/  PRMT R6, R25, 0x7632, R6 ;  /* 0x0000763219067816 */ /* 0x000fe20000000006 */
[----:B------:R0:W-:Y:S01]  /*19d0*/  STG.E.U16 [R14.64], R5 ;  /* 0x000000050e007986 */ /* 0x0001e2000c101506 */
[----:B------:R-:W-:-:S03]  /*19e0*/  FSEL R16, R16, -INF , P2 ;  /* 0xff80000010107808 */ /* 0x000fc60001000000 */
[----:B------:R0:W-:Y:S02]  /*19f0*/  STG.E.U16 [R2.64], R6 ;  /* 0x0000000602007986 */ /* 0x0001e4000c101506 */
[----:B------:R-:W-:Y:S02]  /*1a00*/  FFMA R29, R16, 0.69314718246459960938, R29 ;  /* 0x3f317218101d7823 */ /* 0x000fe4000000001d */
[----:B------:R-:W-:Y:S06]  /*1a10*/  BAR.SYNC.DEFER_BLOCKING 0x0 ;  /* 0x0000000000007b1d */ /* 0x000fec0000010000 */
[----:B------:R0:W-:Y:S04]  /*1a20*/  STS.64 [R4], R28 ;  /* 0x0000001c04007388 */ /* 0x0001e80000000a00 */
[----:B------:R-:W-:Y:S06]  /*1a30*/  BAR.SYNC.DEFER_BLOCKING 0x0 ;  /* 0x0000000000007b1d */ /* 0x000fec0000010000 */
[----:B------:R-:W-:Y:S05]  /*1a40*/  @P0 EXIT ;  /* 0x000000000000094d */ /* 0x000fea0003800000 */
[----:B0-----:R-:W0:Y:S01]  /*1a50*/  LDS R5, [R0] ;  /* 0x0000000000057984 */ /* 0x001e220000000800 */
[----:B------:R-:W-:-:S02]  /*1a60*/  IMAD R8, R8, c[0x0][0x1cc], RZ ;  /* 0x0000730008087a24 */ /* 0x000fc400078e02ff */
[C---:B------:R-:W-:Y:S02]  /*1a70*/  IMAD.SHL.U32 R3, R7.reuse, 0x4, RZ ;  /* 0x0000000407037824 */ /* 0x040fe400078e00ff */
[----:B------:R-:W-:Y:S01]  /*1a80*/  IMAD.HI R7, R7, 0x4, RZ ;  /* 0x0000000407077827 */ /* 0x000fe200078e02ff */
[----:B------:R-:W-:-:S03]  /*1a90*/  SHF.L.U32 R2, R8, 0x2, RZ ;  /* 0x0000000208027819 */ /* 0x000fc600000006ff */
[----:B------:R-:W-:Y:S01]  /*1aa0*/  IMAD.HI R8, R8, 0x4, RZ ;  /* 0x0000000408087827 */ /* 0x000fe200078e02ff */
[----:B------:R-:W-:-:S04]  /*1ab0*/  IADD3 R2, P0, P1, R3, c[0x0][0x180], R2 ;  /* 0x0000600003027a10 */ /* 0x000fc8000791e002 */
[----:B------:R-:W-:-:S05]  /*1ac0*/  IADD3.X R3, R7, c[0x0][0x184], R8, P0, P1 ;  /* 0x0000610007037a10 */ /* 0x000fca00007e2408 */
[----:B0-----:R-:W-:Y:S01]  /*1ad0*/  STG.E [R2.64], R5 ;  /* 0x0000000502007986 */ /* 0x001fe2000c101906 */
[----:B------:R-:W-:Y:S05]  /*1ae0*/  EXIT ;  /* 0x000000000000794d */ /* 0x000fea0003800000 */
.L_x_2:
[----:B------:R-:W-:-:S00]  /*1af0*/  BRA `(.L_x_2) ;  /* 0xfffffff000007947 */ /* 0x000fc0000383ffff */
[----:B------:R-:W-:-:S00]  /*1b00*/  NOP ;  /* 0x0000000000007918 */ /* 0x000fc00000000000 */
[----:B------:R-:W-:-:S00]  /*1b10*/  NOP ;  /* 0x0000000000007918 */ /* 0x000fc00000000000 */
[----:B------:R-:W-:-:S00]  /*1b20*/  NOP ;  /* 0x0000000000007918 */ /* 0x000fc00000000000 */
[----:B------:R-:W-:-:S00]  /*1b30*/  NOP ;  /* 0x0000000000007918 */ /* 0x000fc00000000000 */
[----:B------:R-:W-:-:S00]  /*1b40*/  NOP ;  /* 0x0000000000007918 */ /* 0x000fc00000000000 */
[----:B------:R-:W-:-:S00]  /*1b50*/  NOP ;  /* 0x0000000000007918 */ /* 0x000fc00000000000 */
[----:B------:R-:W-:-:S00]  /*1b60*/  NOP ;  /* 0x0000000000007918 */ /* 0x000fc00000000000 */
[----:B------:R-:W-:-:S00]  /*1b70*/  NOP ;  /* 0x0000000000007918 */ /* 0x000fc00000000000 */
.L_x_3:


//--------------------- .nv.global.init           --------------------------
	.section	.nv.global.init,"aw",@progbits
.nv.global.init:
	.type		_$_str,@object
	.size		_$_str,(.L_0 - _$_str)
_$_str:
        /*0000*/ 	.byte	0x5f, 0x5f, 0x43, 0x55, 0x44, 0x41, 0x5f, 0x46, 0x54, 0x5a, 0x00
.L_0:


//--------------------- .nv.shared.attn_fwd       --------------------------
	.section	.nv.shared.attn_fwd,"aw",@nobits
	.sectionflags	@""
	.align	16
